// auto-generated by cutlass_sweep.gemm — config: {"arch": "sm_100", "cluster_m": 2, "cluster_n": 1, "dtype": "e4m3", "stages": 4, "tile_k": 128, "tile_m": 64, "tile_n": 256}
#include "cutlass/cutlass.h"
#include "cutlass/gemm/collective/collective_builder.hpp"
#include "cutlass/gemm/device/gemm_universal_adapter.h"
#include "cutlass/gemm/kernel/gemm_universal.hpp"
#include "cutlass/epilogue/collective/collective_builder.hpp"

using ElemA = cutlass::float_e4m3_t;
using ElemB = cutlass::float_e4m3_t;
using ElemCD = cutlass::float_e4m3_t;
using Acc  = float;
using TileShape    = cute::Shape<cute::_64, cute::_256, cute::_128>;
using ClusterShape = cute::Shape<cute::_2, cute::_1, cute::_1>;

using CollectiveEpilogue = typename cutlass::epilogue::collective::CollectiveBuilder<
    cutlass::arch::Sm100, cutlass::arch::OpClassTensorOp,
    TileShape, ClusterShape,
    cutlass::epilogue::collective::EpilogueTileAuto,
    Acc, Acc,
    ElemCD, cutlass::layout::RowMajor, 128 / cutlass::sizeof_bits<ElemCD>::value,
    ElemCD, cutlass::layout::RowMajor, 128 / cutlass::sizeof_bits<ElemCD>::value,
    cutlass::epilogue::collective::EpilogueScheduleAuto
  >::CollectiveOp;

using CollectiveMainloop = typename cutlass::gemm::collective::CollectiveBuilder<
    cutlass::arch::Sm100, cutlass::arch::OpClassTensorOp,
    ElemA, cutlass::layout::RowMajor, 128 / cutlass::sizeof_bits<ElemA>::value,
    ElemB, cutlass::layout::ColumnMajor, 128 / cutlass::sizeof_bits<ElemB>::value,
    Acc,
    TileShape, ClusterShape,
    cutlass::gemm::collective::StageCount<4>,
    cutlass::gemm::collective::KernelScheduleAuto
  >::CollectiveOp;

using GemmKernel = cutlass::gemm::kernel::GemmUniversal<
    cute::Shape<int,int,int,int>,
    CollectiveMainloop,
    CollectiveEpilogue
>;
using Gemm = cutlass::gemm::device::GemmUniversalAdapter<GemmKernel>;

// Force the device kernel symbol into the cubin without needing a host main.
auto* _anchor = &cutlass::device_kernel<GemmKernel>;


// ===== COMPILED SASS (sm_100a) =====

	.target	sm_100a

	.elftype	@"ET_EXEC"


//--------------------- .note.nv.tkinfo           --------------------------
	.section	.note.nv.tkinfo,"",@"SHT_NOTE"
	.sectionflags	@"SHF_NOTE_NV_TKINFO"
	.tkinfo
        /*0018*/ 	.word	0x00000002
        /*0030*/ 	.string	""
        /*0030*/ 	.string	"ptxas"
        /*0030*/ 	.string	"Cuda compilation tools, release 13.0, V13.0.88"
        /*0030*/ 	.string	"Build cuda_13.0.r13.0/compiler.36424714_0"
        /*0030*/ 	.string	"-arch sm_100a -m 64 "



//--------------------- .note.nv.cuinfo           --------------------------
	.section	.note.nv.cuinfo,"",@"SHT_NOTE"
	.sectionflags	@"SHF_NOTE_NV_CUINFO"
        /*0018*/ 	.short	0x0002
        /*001a*/ 	.short	0x0064
        /*001c*/ 	.short	0x0082
	.zero		2


//--------------------- .nv.info                  --------------------------
	.section	.nv.info,"",@"SHT_CUDA_INFO"
	.align	4


	//----- nvinfo : EIATTR_REGCOUNT
	.align		4
        /*0000*/ 	.byte	0x04, 0x2f
        /*0002*/ 	.short	(.L_20 - .L_19)
	.align		4
.L_19:
        /*0004*/ 	.word	index@(_ZN7cutlass13device_kernelINS_4gemm6kernel13GemmUniversalIN4cute5tupleIJiiiiEEENS1_10collective13CollectiveMmaINS1_35MainloopSm100TmaUmmaWarpSpecializedILi4ELi2ELi4ENS5_IJNS4_1CILi2EEENSA_ILi1EEESC_EEEEENS5_IJNSA_ILi64EEENSA_ILi256EEENSA_ILi128EEEEEENS_12float_e4m3_tENS5_IJlSC_lEEESJ_SK_NS4_8TiledMMAINS4_8MMA_AtomIJNS4_10MMA_TraitsINS4_19SM100_MMA_F8F6F4_SSEJSJ_SJ_fSF_SG_NS4_17integral_constantINS4_4UMMA5MajorELSR_0EEESS_NSP_INSQ_7ScaleInELST_0EEESU_EEEEEENS4_6LayoutINS5_IJSC_SC_SC_EEENS5_IJNSA_ILi0EEESZ_SZ_EEEEENS5_IJNS4_10UnderscoreES12_S12_EEEEENS4_13SM90_TMA_LOADENS4_14ComposedLayoutINS4_7SwizzleILi3ELi4ELi3EEENS4_18smem_ptr_flag_bitsILi8EEENSX_INS5_IJNSA_ILi8EEESH_EEENS5_IJSH_SC_EEEEEEEvNS4_8identityENS4_23SM90_TMA_LOAD_MULTICASTES1F_vS1G_EENS_8epilogue10collective18CollectiveEpilogueINS1J_23Sm100TmaWarpSpecializedILi4ELi2ELi32ELb0ELb0EEEJSI_NS5_IJNSX_ISF_SC_EES1O_EEESJ_SK_SJ_SK_NS1J_6fusion15FusionCallbacksIS1N_NS1Q_17LinearCombinationISJ_fSJ_fLNS_15FloatRoundStyleE2EEESI_S1P_JEEENS4_5SM1004TMEM4LOAD26SM100_TMEM_LOAD_16dp32b32xES15_NS16_INS17_ILi2ELi4ELi3EEES1A_NSX_INS5_IJS1B_SF_EEENS5_IJSF_SC_EEEEEEENS4_39AutoVectorizingCopyWithAssumedAlignmentILi128EEENS4_14SM90_TMA_STOREES24_S26_S26_EEEvvEEEEvNT_6ParamsE)
        /*0008*/ 	.word	0x00000075


	//----- nvinfo : EIATTR_FRAME_SIZE
	.align		4
.L_20:
        /*000c*/ 	.byte	0x04, 0x11
        /*000e*/ 	.short	(.L_22 - .L_21)
	.align		4
.L_21:
        /*0010*/ 	.word	index@($__internal_2_$__cuda_sm10x_tcgen05_guardrail_trap_unallocated_columns_being_dealloced)
        /*0014*/ 	.word	0x00000000


	//----- nvinfo : EIATTR_FRAME_SIZE
	.align		4
.L_22:
        /*0018*/ 	.byte	0x04, 0x11
        /*001a*/ 	.short	(.L_24 - .L_23)
	.align		4
.L_23:
        /*001c*/ 	.word	index@($__internal_1_$__cuda_sm10x_tcgen05_guardrail_trap_phase_invalid_during_alloc)
        /*0020*/ 	.word	0x00000000


	//----- nvinfo : EIATTR_FRAME_SIZE
	.align		4
.L_24:
        /*0024*/ 	.byte	0x04, 0x11
        /*0026*/ 	.short	(.L_26 - .L_25)
	.align		4
.L_25:
        /*0028*/ 	.word	index@($__internal_0_$__cuda_sm10x_tcgen05_guardrail_trap_col_being_dealloced_not_returned_by_alloc)
        /*002c*/ 	.word	0x00000000


	//----- nvinfo : EIATTR_FRAME_SIZE
	.align		4
.L_26:
        /*0030*/ 	.byte	0x04, 0x11
        /*0032*/ 	.short	(.L_28 - .L_27)
	.align		4
.L_27:
        /*0034*/ 	.word	index@(_ZN7cutlass13device_kernelINS_4gemm6kernel13GemmUniversalIN4cute5tupleIJiiiiEEENS1_10collective13CollectiveMmaINS1_35MainloopSm100TmaUmmaWarpSpecializedILi4ELi2ELi4ENS5_IJNS4_1CILi2EEENSA_ILi1EEESC_EEEEENS5_IJNSA_ILi64EEENSA_ILi256EEENSA_ILi128EEEEEENS_12float_e4m3_tENS5_IJlSC_lEEESJ_SK_NS4_8TiledMMAINS4_8MMA_AtomIJNS4_10MMA_TraitsINS4_19SM100_MMA_F8F6F4_SSEJSJ_SJ_fSF_SG_NS4_17integral_constantINS4_4UMMA5MajorELSR_0EEESS_NSP_INSQ_7ScaleInELST_0EEESU_EEEEEENS4_6LayoutINS5_IJSC_SC_SC_EEENS5_IJNSA_ILi0EEESZ_SZ_EEEEENS5_IJNS4_10UnderscoreES12_S12_EEEEENS4_13SM90_TMA_LOADENS4_14ComposedLayoutINS4_7SwizzleILi3ELi4ELi3EEENS4_18smem_ptr_flag_bitsILi8EEENSX_INS5_IJNSA_ILi8EEESH_EEENS5_IJSH_SC_EEEEEEEvNS4_8identityENS4_23SM90_TMA_LOAD_MULTICASTES1F_vS1G_EENS_8epilogue10collective18CollectiveEpilogueINS1J_23Sm100TmaWarpSpecializedILi4ELi2ELi32ELb0ELb0EEEJSI_NS5_IJNSX_ISF_SC_EES1O_EEESJ_SK_SJ_SK_NS1J_6fusion15FusionCallbacksIS1N_NS1Q_17LinearCombinationISJ_fSJ_fLNS_15FloatRoundStyleE2EEESI_S1P_JEEENS4_5SM1004TMEM4LOAD26SM100_TMEM_LOAD_16dp32b32xES15_NS16_INS17_ILi2ELi4ELi3EEES1A_NSX_INS5_IJS1B_SF_EEENS5_IJSF_SC_EEEEEEENS4_39AutoVectorizingCopyWithAssumedAlignmentILi128EEENS4_14SM90_TMA_STOREES24_S26_S26_EEEvvEEEEvNT_6ParamsE)
        /*0038*/ 	.word	0x00000000


	//----- nvinfo : EIATTR_MIN_STACK_SIZE
	.align		4
.L_28:
        /*003c*/ 	.byte	0x04, 0x12
        /*003e*/ 	.short	(.L_30 - .L_29)
	.align		4
.L_29:
        /*0040*/ 	.word	index@(_ZN7cutlass13device_kernelINS_4gemm6kernel13GemmUniversalIN4cute5tupleIJiiiiEEENS1_10collective13CollectiveMmaINS1_35MainloopSm100TmaUmmaWarpSpecializedILi4ELi2ELi4ENS5_IJNS4_1CILi2EEENSA_ILi1EEESC_EEEEENS5_IJNSA_ILi64EEENSA_ILi256EEENSA_ILi128EEEEEENS_12float_e4m3_tENS5_IJlSC_lEEESJ_SK_NS4_8TiledMMAINS4_8MMA_AtomIJNS4_10MMA_TraitsINS4_19SM100_MMA_F8F6F4_SSEJSJ_SJ_fSF_SG_NS4_17integral_constantINS4_4UMMA5MajorELSR_0EEESS_NSP_INSQ_7ScaleInELST_0EEESU_EEEEEENS4_6LayoutINS5_IJSC_SC_SC_EEENS5_IJNSA_ILi0EEESZ_SZ_EEEEENS5_IJNS4_10UnderscoreES12_S12_EEEEENS4_13SM90_TMA_LOADENS4_14ComposedLayoutINS4_7SwizzleILi3ELi4ELi3EEENS4_18smem_ptr_flag_bitsILi8EEENSX_INS5_IJNSA_ILi8EEESH_EEENS5_IJSH_SC_EEEEEEEvNS4_8identityENS4_23SM90_TMA_LOAD_MULTICASTES1F_vS1G_EENS_8epilogue10collective18CollectiveEpilogueINS1J_23Sm100TmaWarpSpecializedILi4ELi2ELi32ELb0ELb0EEEJSI_NS5_IJNSX_ISF_SC_EES1O_EEESJ_SK_SJ_SK_NS1J_6fusion15FusionCallbacksIS1N_NS1Q_17LinearCombinationISJ_fSJ_fLNS_15FloatRoundStyleE2EEESI_S1P_JEEENS4_5SM1004TMEM4LOAD26SM100_TMEM_LOAD_16dp32b32xES15_NS16_INS17_ILi2ELi4ELi3EEES1A_NSX_INS5_IJS1B_SF_EEENS5_IJSF_SC_EEEEEEENS4_39AutoVectorizingCopyWithAssumedAlignmentILi128EEENS4_14SM90_TMA_STOREES24_S26_S26_EEEvvEEEEvNT_6ParamsE)
        /*0044*/ 	.word	0x00000000
.L_30:


//--------------------- .nv.compat                --------------------------
	.section	.nv.compat,"",@"SHT_CUDA_COMPAT_INFO"
	.align	4
        /*0000*/ 	.byte	0x02, 0x09, 0x01, 0x00, 0x02, 0x02, 0x02, 0x00, 0x02, 0x05, 0x05, 0x00, 0x03, 0x07, 0x01, 0x01
        /*0010*/ 	.byte	0x02, 0x03, 0x01, 0x00, 0x02, 0x06, 0x01, 0x00, 0x04, 0x0b, 0x08, 0x00, 0x09, 0x00, 0x00, 0x00
        /*0020*/ 	.byte	0x00, 0x00, 0x00, 0x00


//--------------------- .nv.info._ZN7cutlass13device_kernelINS_4gemm6kernel13GemmUniversalIN4cute5tupleIJiiiiEEENS1_10collective13CollectiveMmaINS1_35MainloopSm100TmaUmmaWarpSpecializedILi4ELi2ELi4ENS5_IJNS4_1CILi2EEENSA_ILi1EEESC_EEEEENS5_IJNSA_ILi64EEENSA_ILi256EEENSA_ILi128EEEEEENS_12float_e4m3_tENS5_IJlSC_lEEESJ_SK_NS4_8TiledMMAINS4_8MMA_AtomIJNS4_10MMA_TraitsINS4_19SM100_MMA_F8F6F4_SSEJSJ_SJ_fSF_SG_NS4_17integral_constantINS4_4UMMA5MajorELSR_0EEESS_NSP_INSQ_7ScaleInELST_0EEESU_EEEEEENS4_6LayoutINS5_IJSC_SC_SC_EEENS5_IJNSA_ILi0EEESZ_SZ_EEEEENS5_IJNS4_10UnderscoreES12_S12_EEEEENS4_13SM90_TMA_LOADENS4_14ComposedLayoutINS4_7SwizzleILi3ELi4ELi3EEENS4_18smem_ptr_flag_bitsILi8EEENSX_INS5_IJNSA_ILi8EEESH_EEENS5_IJSH_SC_EEEEEEEvNS4_8identityENS4_23SM90_TMA_LOAD_MULTICASTES1F_vS1G_EENS_8epilogue10collective18CollectiveEpilogueINS1J_23Sm100TmaWarpSpecializedILi4ELi2ELi32ELb0ELb0EEEJSI_NS5_IJNSX_ISF_SC_EES1O_EEESJ_SK_SJ_SK_NS1J_6fusion15FusionCallbacksIS1N_NS1Q_17LinearCombinationISJ_fSJ_fLNS_15FloatRoundStyleE2EEESI_S1P_JEEENS4_5SM1004TMEM4LOAD26SM100_TMEM_LOAD_16dp32b32xES15_NS16_INS17_ILi2ELi4ELi3EEES1A_NSX_INS5_IJS1B_SF_EEENS5_IJSF_SC_EEEEEEENS4_39AutoVectorizingCopyWithAssumedAlignmentILi128EEENS4_14SM90_TMA_STOREES24_S26_S26_EEEvvEEEEvNT_6ParamsE --------------------------
	.section	.nv.info._ZN7cutlass13device_kernelINS_4gemm6kernel13GemmUniversalIN4cute5tupleIJiiiiEEENS1_10collective13CollectiveMmaINS1_35MainloopSm100TmaUmmaWarpSpecializedILi4ELi2ELi4ENS5_IJNS4_1CILi2EEENSA_ILi1EEESC_EEEEENS5_IJNSA_ILi64EEENSA_ILi256EEENSA_ILi128EEEEEENS_12float_e4m3_tENS5_IJlSC_lEEESJ_SK_NS4_8TiledMMAINS4_8MMA_AtomIJNS4_10MMA_TraitsINS4_19SM100_MMA_F8F6F4_SSEJSJ_SJ_fSF_SG_NS4_17integral_constantINS4_4UMMA5MajorELSR_0EEESS_NSP_INSQ_7ScaleInELST_0EEESU_EEEEEENS4_6LayoutINS5_IJSC_SC_SC_EEENS5_IJNSA_ILi0EEESZ_SZ_EEEEENS5_IJNS4_10UnderscoreES12_S12_EEEEENS4_13SM90_TMA_LOADENS4_14ComposedLayoutINS4_7SwizzleILi3ELi4ELi3EEENS4_18smem_ptr_flag_bitsILi8EEENSX_INS5_IJNSA_ILi8EEESH_EEENS5_IJSH_SC_EEEEEEEvNS4_8identityENS4_23SM90_TMA_LOAD_MULTICASTES1F_vS1G_EENS_8epilogue10collective18CollectiveEpilogueINS1J_23Sm100TmaWarpSpecializedILi4ELi2ELi32ELb0ELb0EEEJSI_NS5_IJNSX_ISF_SC_EES1O_EEESJ_SK_SJ_SK_NS1J_6fusion15FusionCallbacksIS1N_NS1Q_17LinearCombinationISJ_fSJ_fLNS_15FloatRoundStyleE2EEESI_S1P_JEEENS4_5SM1004TMEM4LOAD26SM100_TMEM_LOAD_16dp32b32xES15_NS16_INS17_ILi2ELi4ELi3EEES1A_NSX_INS5_IJS1B_SF_EEENS5_IJSF_SC_EEEEEEENS4_39AutoVectorizingCopyWithAssumedAlignmentILi128EEENS4_14SM90_TMA_STOREES24_S26_S26_EEEvvEEEEvNT_6ParamsE,"",@"SHT_CUDA_INFO"
	.sectionflags	@""
	.align	4


	//----- nvinfo : EIATTR_CUDA_API_VERSION
	.align		4
        /*0000*/ 	.byte	0x04, 0x37
        /*0002*/ 	.short	(.L_32 - .L_31)
.L_31:
        /*0004*/ 	.word	0x00000082


	//----- nvinfo : EIATTR_KPARAM_INFO
	.align		4
.L_32:
        /*0008*/ 	.byte	0x04, 0x17
        /*000a*/ 	.short	(.L_34 - .L_33)
.L_33:
        /*000c*/ 	.word	0x00000000
        /*0010*/ 	.short	0x0000
        /*0012*/ 	.short	0x0000
        /*0014*/ 	.byte	0x00, 0xf0, 0x01, 0x20


	//----- nvinfo : EIATTR_AT_ENTRY_FRAGMENTS
	.align		4
.L_34:
        /*0018*/ 	.byte	0x04, 0x4f
        /*001a*/ 	.short	(.L_36 - .L_35)


	//   ....[0]....
.L_35:
        /*001c*/ 	.word	0x00000006


	//----- nvinfo : EIATTR_RESERVED_SMEM_USED
	.align		4
.L_36:
        /*0020*/ 	.byte	0x01, 0x41
	.zero		2


	//----- nvinfo : EIATTR_SPARSE_MMA_MASK
	.align		4
        /*0024*/ 	.byte	0x03, 0x50
        /*0026*/ 	.short	0x0000


	//----- nvinfo : EIATTR_TCGEN05_1CTA_USED
	.align		4
        /*0028*/ 	.byte	0x01, 0x51
	.zero		2


	//----- nvinfo : EIATTR_MAXREG_COUNT
	.align		4
        /*002c*/ 	.byte	0x03, 0x1b
        /*002e*/ 	.short	0x00ff


	//----- nvinfo : EIATTR_NUM_BARRIERS
	.align		4
        /*0030*/ 	.byte	0x02, 0x4c
        /*0032*/ 	.byte	0x07
	.zero		1


	//----- nvinfo : EIATTR_EXTERNS
	.align		4
        /*0034*/ 	.byte	0x04, 0x0f
        /*0036*/ 	.short	(.L_38 - .L_37)


	//   ....[0]....
	.align		4
.L_37:
        /*0038*/ 	.word	index@(__assertfail)


	//----- nvinfo : EIATTR_MERCURY_ISA_VERSION
	.align		4
.L_38:
        /*003c*/ 	.byte	0x03, 0x5f
        /*003e*/ 	.short	0x0101


	//----- nvinfo : EIATTR_INT_WARP_WIDE_INSTR_OFFSETS
	.align		4
        /*0040*/ 	.byte	0x04, 0x31
        /*0042*/ 	.short	(.L_40 - .L_39)


	//   ....[0]....
.L_39:
        /*0044*/ 	.word	0x00003cc0


	//   ....[1]....
        /*0048*/ 	.word	0x00003ce0


	//   ....[2]....
        /*004c*/ 	.word	0x00003d10


	//   ....[3]....
        /*0050*/ 	.word	0x00004920


	//   ....[4]....
        /*0054*/ 	.word	0x00004980


	//   ....[5]....
        /*0058*/ 	.word	0x00004a60


	//   ....[6]....
        /*005c*/ 	.word	0x00004ae0


	//   ....[7]....
        /*0060*/ 	.word	0x00004bd0


	//   ....[8]....
        /*0064*/ 	.word	0x00004c60


	//   ....[9]....
        /*0068*/ 	.word	0x00004d50


	//   ....[10]....
        /*006c*/ 	.word	0x00004e00


	//----- nvinfo : EIATTR_COOP_GROUP_MASK_REGIDS
	.align		4
.L_40:
        /*0070*/ 	.byte	0x04, 0x29
        /*0072*/ 	.short	(.L_42 - .L_41)


	//   ....[0]....
.L_41:
        /*0074*/ 	.word	0xffffffff


	//   ....[1]....
        /*0078*/ 	.word	0xffffffff


	//   ....[2]....
        /*007c*/ 	.word	0xffffffff


	//   ....[3]....
        /*0080*/ 	.word	0xffffffff


	//   ....[4]....
        /*0084*/ 	.word	0xffffffff


	//   ....[5]....
        /*0088*/ 	.word	0xffffffff


	//   ....[6]....
        /*008c*/ 	.word	0xffffffff


	//   ....[7]....
        /*0090*/ 	.word	0xffffffff


	//   ....[8]....
        /*0094*/ 	.word	0xffffffff


	//   ....[9]....
        /*0098*/ 	.word	0xffffffff


	//   ....[10]....
        /*009c*/ 	.word	0xffffffff


	//   ....[11]....
        /*00a0*/ 	.word	0xffffffff


	//   ....[12]....
        /*00a4*/ 	.word	0xffffffff


	//   ....[13]....
        /*00a8*/ 	.word	0xffffffff


	//----- nvinfo : EIATTR_COOP_GROUP_INSTR_OFFSETS
	.align		4
.L_42:
        /*00ac*/ 	.byte	0x04, 0x28
        /*00ae*/ 	.short	(.L_44 - .L_43)


	//   ....[0]....
.L_43:
        /*00b0*/ 	.word	0x00000080


	//   ....[1]....
        /*00b4*/ 	.word	0x000004f0


	//   ....[2]....
        /*00b8*/ 	.word	0x00000690


	//   ....[3]....
        /*00bc*/ 	.word	0x00000830


	//   ....[4]....
        /*00c0*/ 	.word	0x00000930


	//   ....[5]....
        /*00c4*/ 	.word	0x00000aa0


	//   ....[6]....
        /*00c8*/ 	.word	0x00000c40


	//   ....[7]....
        /*00cc*/ 	.word	0x00000df0


	//   ....[8]....
        /*00d0*/ 	.word	0x00001fd0


	//   ....[9]....
        /*00d4*/ 	.word	0x00002eb0


	//   ....[10]....
        /*00d8*/ 	.word	0x000030c0


	//   ....[11]....
        /*00dc*/ 	.word	0x000030f0


	//   ....[12]....
        /*00e0*/ 	.word	0x00003ba0


	//   ....[13]....
        /*00e4*/ 	.word	0x00003dd0


	//----- nvinfo : EIATTR_VRC_CTA_INIT_COUNT
	.align		4
.L_44:
        /*00e8*/ 	.byte	0x02, 0x4a
        /*00ea*/ 	.byte	0x80
	.zero		1


	//----- nvinfo : EIATTR_SYSCALL_OFFSETS
	.align		4
        /*00ec*/ 	.byte	0x04, 0x46
        /*00ee*/ 	.short	(.L_46 - .L_45)


	//   ....[0]....
.L_45:
        /*00f0*/ 	.word	0x00005a90


	//   ....[1]....
        /*00f4*/ 	.word	0x00005bd0


	//   ....[2]....
        /*00f8*/ 	.word	0x00006400


	//   ....[3]....
        /*00fc*/ 	.word	0x00007190


	//   ....[4]....
        /*0100*/ 	.word	0x00007ee0


	//   ....[5]....
        /*0104*/ 	.word	0x00008c60


	//----- nvinfo : EIATTR_MBARRIER_INSTR_OFFSETS
	.align		4
.L_46:
        /*0108*/ 	.byte	0x04, 0x39
        /*010a*/ 	.short	(.L_48 - .L_47)


	//   ....[0]....
.L_47:
        /*010c*/ 	.word	0x00000600
        /*0110*/ 	.word	0x000000ff
        /*0114*/ 	.word	0x00000000
        /*0118*/ 	.short	0x0100
        /*011a*/ 	.byte	0x04
	.zero		1


	//   ....[1]....
        /*011c*/ 	.word	0x00000610
        /*0120*/ 	.word	0x000000ff
        /*0124*/ 	.word	0x00000020
        /*0128*/ 	.short	0x0100
        /*012a*/ 	.byte	0x04
	.zero		1


	//   ....[2]....
        /*012c*/ 	.word	0x00000620
        /*0130*/ 	.word	0x000000ff
        /*0134*/ 	.word	0x00000008
        /*0138*/ 	.short	0x0100
        /*013a*/ 	.byte	0x04
	.zero		1


	//   ....[3]....
        /*013c*/ 	.word	0x00000630
        /*0140*/ 	.word	0x000000ff
        /*0144*/ 	.word	0x00000028
        /*0148*/ 	.short	0x0100
        /*014a*/ 	.byte	0x04
	.zero		1


	//   ....[4]....
        /*014c*/ 	.word	0x00000640
        /*0150*/ 	.word	0x000000ff
        /*0154*/ 	.word	0x00000010
        /*0158*/ 	.short	0x0100
        /*015a*/ 	.byte	0x04
	.zero		1


	//   ....[5]....
        /*015c*/ 	.word	0x00000650
        /*0160*/ 	.word	0x000000ff
        /*0164*/ 	.word	0x00000030
        /*0168*/ 	.short	0x0100
        /*016a*/ 	.byte	0x04
	.zero		1


	//   ....[6]....
        /*016c*/ 	.word	0x00000660
        /*0170*/ 	.word	0x000000ff
        /*0174*/ 	.word	0x00000018
        /*0178*/ 	.short	0x0100
        /*017a*/ 	.byte	0x04
	.zero		1


	//   ....[7]....
        /*017c*/ 	.word	0x00000670
        /*0180*/ 	.word	0x000000ff
        /*0184*/ 	.word	0x00000038
        /*0188*/ 	.short	0x0100
        /*018a*/ 	.byte	0x04
	.zero		1


	//   ....[8]....
        /*018c*/ 	.word	0x000007a0
        /*0190*/ 	.word	0x000000ff
        /*0194*/ 	.word	0x00000040
        /*0198*/ 	.short	0x0100
        /*019a*/ 	.byte	0x04
	.zero		1


	//   ....[9]....
        /*019c*/ 	.word	0x000007b0
        /*01a0*/ 	.word	0x000000ff
        /*01a4*/ 	.word	0x00000060
        /*01a8*/ 	.short	0x0100
        /*01aa*/ 	.byte	0x04
	.zero		1


	//   ....[10]....
        /*01ac*/ 	.word	0x000007c0
        /*01b0*/ 	.word	0x000000ff
        /*01b4*/ 	.word	0x00000048
        /*01b8*/ 	.short	0x0100
        /*01ba*/ 	.byte	0x04
	.zero		1


	//   ....[11]....
        /*01bc*/ 	.word	0x000007d0
        /*01c0*/ 	.word	0x000000ff
        /*01c4*/ 	.word	0x00000068
        /*01c8*/ 	.short	0x0100
        /*01ca*/ 	.byte	0x04
	.zero		1


	//   ....[12]....
        /*01cc*/ 	.word	0x000007e0
        /*01d0*/ 	.word	0x000000ff
        /*01d4*/ 	.word	0x00000050
        /*01d8*/ 	.short	0x0100
        /*01da*/ 	.byte	0x04
	.zero		1


	//   ....[13]....
        /*01dc*/ 	.word	0x000007f0
        /*01e0*/ 	.word	0x000000ff
        /*01e4*/ 	.word	0x00000070
        /*01e8*/ 	.short	0x0100
        /*01ea*/ 	.byte	0x04
	.zero		1


	//   ....[14]....
        /*01ec*/ 	.word	0x00000800
        /*01f0*/ 	.word	0x000000ff
        /*01f4*/ 	.word	0x00000058
        /*01f8*/ 	.short	0x0100
        /*01fa*/ 	.byte	0x04
	.zero		1


	//   ....[15]....
        /*01fc*/ 	.word	0x00000810
        /*0200*/ 	.word	0x000000ff
        /*0204*/ 	.word	0x00000078
        /*0208*/ 	.short	0x0100
        /*020a*/ 	.byte	0x04
	.zero		1


	//   ....[16]....
        /*020c*/ 	.word	0x00000900
        /*0210*/ 	.word	0x000000ff
        /*0214*/ 	.word	0x00000080
        /*0218*/ 	.short	0x0100
        /*021a*/ 	.byte	0x06
	.zero		1


	//   ....[17]....
        /*021c*/ 	.word	0x00000910
        /*0220*/ 	.word	0x000000ff
        /*0224*/ 	.word	0x00000088
        /*0228*/ 	.short	0x0100
        /*022a*/ 	.byte	0x06
	.zero		1


	//   ....[18]....
        /*022c*/ 	.word	0x00000a50
        /*0230*/ 	.word	0x000000ff
        /*0234*/ 	.word	0x00000090
        /*0238*/ 	.short	0x0100
        /*023a*/ 	.byte	0x06
	.zero		1


	//   ....[19]....
        /*023c*/ 	.word	0x00000a60
        /*0240*/ 	.word	0x000000ff
        /*0244*/ 	.word	0x000000a0
        /*0248*/ 	.short	0x0100
        /*024a*/ 	.byte	0x06
	.zero		1


	//   ....[20]....
        /*024c*/ 	.word	0x00000a70
        /*0250*/ 	.word	0x000000ff
        /*0254*/ 	.word	0x00000098
        /*0258*/ 	.short	0x0100
        /*025a*/ 	.byte	0x06
	.zero		1


	//   ....[21]....
        /*025c*/ 	.word	0x00000a80
        /*0260*/ 	.word	0x000000ff
        /*0264*/ 	.word	0x000000a8
        /*0268*/ 	.short	0x0100
        /*026a*/ 	.byte	0x06
	.zero		1


	//   ....[22]....
        /*026c*/ 	.word	0x00000bb0
        /*0270*/ 	.word	0x000000ff
        /*0274*/ 	.word	0x000000b0
        /*0278*/ 	.short	0x0100
        /*027a*/ 	.byte	0x04
	.zero		1


	//   ....[23]....
        /*027c*/ 	.word	0x00000bc0
        /*0280*/ 	.word	0x000000ff
        /*0284*/ 	.word	0x000000d0
        /*0288*/ 	.short	0x0100
        /*028a*/ 	.byte	0x04
	.zero		1


	//   ....[24]....
        /*028c*/ 	.word	0x00000bd0
        /*0290*/ 	.word	0x000000ff
        /*0294*/ 	.word	0x000000b8
        /*0298*/ 	.short	0x0100
        /*029a*/ 	.byte	0x04
	.zero		1


	//   ....[25]....
        /*029c*/ 	.word	0x00000be0
        /*02a0*/ 	.word	0x000000ff
        /*02a4*/ 	.word	0x000000d8
        /*02a8*/ 	.short	0x0100
        /*02aa*/ 	.byte	0x04
	.zero		1


	//   ....[26]....
        /*02ac*/ 	.word	0x00000bf0
        /*02b0*/ 	.word	0x000000ff
        /*02b4*/ 	.word	0x000000c0
        /*02b8*/ 	.short	0x0100
        /*02ba*/ 	.byte	0x04
	.zero		1


	//   ....[27]....
        /*02bc*/ 	.word	0x00000c00
        /*02c0*/ 	.word	0x000000ff
        /*02c4*/ 	.word	0x000000e0
        /*02c8*/ 	.short	0x0100
        /*02ca*/ 	.byte	0x04
	.zero		1


	//   ....[28]....
        /*02cc*/ 	.word	0x00000c10
        /*02d0*/ 	.word	0x000000ff
        /*02d4*/ 	.word	0x000000c8
        /*02d8*/ 	.short	0x0100
        /*02da*/ 	.byte	0x04
	.zero		1


	//   ....[29]....
        /*02dc*/ 	.word	0x00000c20
        /*02e0*/ 	.word	0x000000ff
        /*02e4*/ 	.word	0x000000e8
        /*02e8*/ 	.short	0x0100
        /*02ea*/ 	.byte	0x04
	.zero		1


	//   ....[30]....
        /*02ec*/ 	.word	0x00000d10
        /*02f0*/ 	.word	0x000000ff
        /*02f4*/ 	.word	0x000000f0
        /*02f8*/ 	.short	0x0100
        /*02fa*/ 	.byte	0x04
	.zero		1


	//   ....[31]....
        /*02fc*/ 	.word	0x00000d20
        /*0300*/ 	.word	0x000000ff
        /*0304*/ 	.word	0x00000100
        /*0308*/ 	.short	0x0100
        /*030a*/ 	.byte	0x04
	.zero		1


	//   ....[32]....
        /*030c*/ 	.word	0x00000d30
        /*0310*/ 	.word	0x000000ff
        /*0314*/ 	.word	0x000000f8
        /*0318*/ 	.short	0x0100
        /*031a*/ 	.byte	0x04
	.zero		1


	//   ....[33]....
        /*031c*/ 	.word	0x00000d40
        /*0320*/ 	.word	0x000000ff
        /*0324*/ 	.word	0x00000108
        /*0328*/ 	.short	0x0100
        /*032a*/ 	.byte	0x04
	.zero		1


	//   ....[34]....
        /*032c*/ 	.word	0x00001880
        /*0330*/ 	.word	0x00000000
        /*0334*/ 	.word	0x00000100
        /*0338*/ 	.short	0x010a
        /*033a*/ 	.byte	0xff
	.zero		1


	//   ....[35]....
        /*033c*/ 	.word	0x000018a0
        /*0340*/ 	.word	0x00000000
        /*0344*/ 	.word	0x000000f0
        /*0348*/ 	.short	0x0101
        /*034a*/ 	.byte	0xff
	.zero		1


	//   ....[36]....
        /*034c*/ 	.word	0x00001960
        /*0350*/ 	.word	0x000000ff
        /*0354*/ 	.word	0x00000020
        /*0358*/ 	.short	0x010a
        /*035a*/ 	.byte	0x04
	.zero		1


	//   ....[37]....
        /*035c*/ 	.word	0x000019e0
        /*0360*/ 	.word	0x000000ff
        /*0364*/ 	.word	0x00000020
        /*0368*/ 	.short	0x010a
        /*036a*/ 	.byte	0x21
	.zero		1


	//   ....[38]....
        /*036c*/ 	.word	0x00001b70
        /*0370*/ 	.word	0x000000ff
        /*0374*/ 	.word	0x00000020
        /*0378*/ 	.short	0x010a
        /*037a*/ 	.byte	0x08
	.zero		1


	//   ....[39]....
        /*037c*/ 	.word	0x00001c90
        /*0380*/ 	.word	0x000000ff
        /*0384*/ 	.word	0x00000088
        /*0388*/ 	.short	0x0101
        /*038a*/ 	.byte	0x07
	.zero		1


	//   ....[40]....
        /*038c*/ 	.word	0x00001cb0
        /*0390*/ 	.word	0x000000ff
        /*0394*/ 	.word	0x00000020
        /*0398*/ 	.short	0x010a
        /*039a*/ 	.byte	0x04
	.zero		1


	//   ....[41]....
        /*039c*/ 	.word	0x00001d30
        /*03a0*/ 	.word	0x000000ff
        /*03a4*/ 	.word	0x00000020
        /*03a8*/ 	.short	0x010a
        /*03aa*/ 	.byte	0x09
	.zero		1


	//   ....[42]....
        /*03ac*/ 	.word	0x00001ed0
        /*03b0*/ 	.word	0x000000ff
        /*03b4*/ 	.word	0x00000020
        /*03b8*/ 	.short	0x010a
        /*03ba*/ 	.byte	0x06
	.zero		1


	//   ....[43]....
        /*03bc*/ 	.word	0x00002000
        /*03c0*/ 	.word	0x00000003
        /*03c4*/ 	.word	0x00000090
        /*03c8*/ 	.short	0x010a
        /*03ca*/ 	.byte	0xff
	.zero		1


	//   ....[44]....
        /*03cc*/ 	.word	0x00002150
        /*03d0*/ 	.word	0x00000000
        /*03d4*/ 	.word	0x00000000
        /*03d8*/ 	.short	0x0101
        /*03da*/ 	.byte	0xff
	.zero		1


	//   ....[45]....
        /*03dc*/ 	.word	0x00002700
        /*03e0*/ 	.word	0x000000ff
        /*03e4*/ 	.word	0x00000000
        /*03e8*/ 	.short	0x010a
        /*03ea*/ 	.byte	0x04
	.zero		1


	//   ....[46]....
        /*03ec*/ 	.word	0x00002790
        /*03f0*/ 	.word	0x000000ff
        /*03f4*/ 	.word	0x00000000
        /*03f8*/ 	.short	0x010a
        /*03fa*/ 	.byte	0x05
	.zero		1


	//   ....[47]....
        /*03fc*/ 	.word	0x00002820
        /*0400*/ 	.word	0x000000ff
        /*0404*/ 	.word	0x00000000
        /*0408*/ 	.short	0x010a
        /*040a*/ 	.byte	0x05
	.zero		1


	//   ....[48]....
        /*040c*/ 	.word	0x000028c0
        /*0410*/ 	.word	0x00000000
        /*0414*/ 	.word	0x00000000
        /*0418*/ 	.short	0x010a
        /*041a*/ 	.byte	0xff
	.zero		1


	//   ....[49]....
        /*041c*/ 	.word	0x00002a00
        /*0420*/ 	.word	0x00000002
        /*0424*/ 	.word	0x000000f0
        /*0428*/ 	.short	0x010a
        /*042a*/ 	.byte	0xff
	.zero		1


	//   ....[50]....
        /*042c*/ 	.word	0x00002a60
        /*0430*/ 	.word	0x00000004
        /*0434*/ 	.word	0x00000000
        /*0438*/ 	.short	0x0101
        /*043a*/ 	.byte	0xff
	.zero		1


	//   ....[51]....
        /*043c*/ 	.word	0x00002a80
        /*0440*/ 	.word	0x000000ff
        /*0444*/ 	.word	0x000000a0
        /*0448*/ 	.short	0x010a
        /*044a*/ 	.byte	0x04
	.zero		1


	//   ....[52]....
        /*044c*/ 	.word	0x00002ba0
        /*0450*/ 	.word	0x00000002
        /*0454*/ 	.word	0x00000090
        /*0458*/ 	.short	0x010a
        /*045a*/ 	.byte	0xff
	.zero		1


	//   ....[53]....
        /*045c*/ 	.word	0x00002cb0
        /*0460*/ 	.word	0x00000002
        /*0464*/ 	.word	0x00000000
        /*0468*/ 	.short	0x0101
        /*046a*/ 	.byte	0xff
	.zero		1


	//   ....[54]....
        /*046c*/ 	.word	0x00002d40
        /*0470*/ 	.word	0x000000ff
        /*0474*/ 	.word	0x000000a0
        /*0478*/ 	.short	0x0106
        /*047a*/ 	.byte	0x04
	.zero		1


	//   ....[55]....
        /*047c*/ 	.word	0x00002d60
        /*0480*/ 	.word	0x000000ff
        /*0484*/ 	.word	0x000000a0
        /*0488*/ 	.short	0x010a
        /*048a*/ 	.byte	0x04
	.zero		1


	//   ....[56]....
        /*048c*/ 	.word	0x00002df0
        /*0490*/ 	.word	0x000000ff
        /*0494*/ 	.word	0x000000a0
        /*0498*/ 	.short	0x0106
        /*049a*/ 	.byte	0x07
	.zero		1


	//   ....[57]....
        /*049c*/ 	.word	0x00002e30
        /*04a0*/ 	.word	0x00000000
        /*04a4*/ 	.word	0x000000a0
        /*04a8*/ 	.short	0x010a
        /*04aa*/ 	.byte	0xff
	.zero		1


	//   ....[58]....
        /*04ac*/ 	.word	0x00003390
        /*04b0*/ 	.word	0x00000000
        /*04b4*/ 	.word	0x00000090
        /*04b8*/ 	.short	0x010a
        /*04ba*/ 	.byte	0xff
	.zero		1


	//   ....[59]....
        /*04bc*/ 	.word	0x00003490
        /*04c0*/ 	.word	0x00000003
        /*04c4*/ 	.word	0x00000000
        /*04c8*/ 	.short	0x0101
        /*04ca*/ 	.byte	0xff
	.zero		1


	//   ....[60]....
        /*04cc*/ 	.word	0x000034a0
        /*04d0*/ 	.word	0x000000ff
        /*04d4*/ 	.word	0x00000000
        /*04d8*/ 	.short	0x010a
        /*04da*/ 	.byte	0x04
	.zero		1


	//   ....[61]....
        /*04dc*/ 	.word	0x00003520
        /*04e0*/ 	.word	0x000000ff
        /*04e4*/ 	.word	0x000000d0
        /*04e8*/ 	.short	0x010a
        /*04ea*/ 	.byte	0x1f
	.zero		1


	//   ....[62]....
        /*04ec*/ 	.word	0x00003600
        /*04f0*/ 	.word	0x000000ff
        /*04f4*/ 	.word	0x00000000
        /*04f8*/ 	.short	0x010a
        /*04fa*/ 	.byte	0x05
	.zero		1


	//   ....[63]....
        /*04fc*/ 	.word	0x00003740
        /*0500*/ 	.word	0x000000ff
        /*0504*/ 	.word	0x00000000
        /*0508*/ 	.short	0x010a
        /*050a*/ 	.byte	0x04
	.zero		1


	//   ....[64]....
        /*050c*/ 	.word	0x000039d0
        /*0510*/ 	.word	0x000000ff
        /*0514*/ 	.word	0x00000000
        /*0518*/ 	.short	0x010a
        /*051a*/ 	.byte	0x04
	.zero		1


	//   ....[65]....
        /*051c*/ 	.word	0x00003a60
        /*0520*/ 	.word	0x000000ff
        /*0524*/ 	.word	0x00000000
        /*0528*/ 	.short	0x010a
        /*052a*/ 	.byte	0x05
	.zero		1


	//   ....[66]....
        /*052c*/ 	.word	0x00003af0
        /*0530*/ 	.word	0x000000ff
        /*0534*/ 	.word	0x00000000
        /*0538*/ 	.short	0x010a
        /*053a*/ 	.byte	0x05
	.zero		1


	//   ....[67]....
        /*053c*/ 	.word	0x00003b80
        /*0540*/ 	.word	0x000000ff
        /*0544*/ 	.word	0x00000000
        /*0548*/ 	.short	0x010a
        /*054a*/ 	.byte	0x04
	.zero		1


	//   ....[68]....
        /*054c*/ 	.word	0x000040e0
        /*0550*/ 	.word	0x00000008
        /*0554*/ 	.word	0x00000090
        /*0558*/ 	.short	0x010a
        /*055a*/ 	.byte	0xff
	.zero		1


	//   ....[69]....
        /*055c*/ 	.word	0x00004250
        /*0560*/ 	.word	0x00000000
        /*0564*/ 	.word	0x00000000
        /*0568*/ 	.short	0x0101
        /*056a*/ 	.byte	0xff
	.zero		1


	//   ....[70]....
        /*056c*/ 	.word	0x00004730
        /*0570*/ 	.word	0x000000ff
        /*0574*/ 	.word	0x00000088
        /*0578*/ 	.short	0x010a
        /*057a*/ 	.byte	0x15
	.zero		1


	//   ....[71]....
        /*057c*/ 	.word	0x000048c0
        /*0580*/ 	.word	0x000000ff
        /*0584*/ 	.word	0x00000060
        /*0588*/ 	.short	0x010a
        /*058a*/ 	.byte	0x15
	.zero		1


	//   ....[72]....
        /*058c*/ 	.word	0x00004a10
        /*0590*/ 	.word	0x000000ff
        /*0594*/ 	.word	0x00000040
        /*0598*/ 	.short	0x010b
        /*059a*/ 	.byte	0x15
	.zero		1


	//   ....[73]....
        /*059c*/ 	.word	0x00004a20
        /*05a0*/ 	.word	0x000000ff
        /*05a4*/ 	.word	0x00000000
        /*05a8*/ 	.short	0x0101
        /*05aa*/ 	.byte	0x32
	.zero		1


	//   ....[74]....
        /*05ac*/ 	.word	0x00004a30
        /*05b0*/ 	.word	0x000000ff
        /*05b4*/ 	.word	0x00000068
        /*05b8*/ 	.short	0x010a
        /*05ba*/ 	.byte	0x15
	.zero		1


	//   ....[75]....
        /*05bc*/ 	.word	0x00004b80
        /*05c0*/ 	.word	0x000000ff
        /*05c4*/ 	.word	0x00000048
        /*05c8*/ 	.short	0x010b
        /*05ca*/ 	.byte	0x15
	.zero		1


	//   ....[76]....
        /*05cc*/ 	.word	0x00004b90
        /*05d0*/ 	.word	0x000000ff
        /*05d4*/ 	.word	0x00000000
        /*05d8*/ 	.short	0x0101
        /*05da*/ 	.byte	0x31
	.zero		1


	//   ....[77]....
        /*05dc*/ 	.word	0x00004ba0
        /*05e0*/ 	.word	0x000000ff
        /*05e4*/ 	.word	0x00000070
        /*05e8*/ 	.short	0x010a
        /*05ea*/ 	.byte	0x15
	.zero		1


	//   ....[78]....
        /*05ec*/ 	.word	0x00004d00
        /*05f0*/ 	.word	0x000000ff
        /*05f4*/ 	.word	0x00000050
        /*05f8*/ 	.short	0x010b
        /*05fa*/ 	.byte	0x15
	.zero		1


	//   ....[79]....
        /*05fc*/ 	.word	0x00004d10
        /*0600*/ 	.word	0x000000ff
        /*0604*/ 	.word	0x00000000
        /*0608*/ 	.short	0x0101
        /*060a*/ 	.byte	0x30
	.zero		1


	//   ....[80]....
        /*060c*/ 	.word	0x00004d20
        /*0610*/ 	.word	0x000000ff
        /*0614*/ 	.word	0x00000078
        /*0618*/ 	.short	0x010a
        /*061a*/ 	.byte	0x15
	.zero		1


	//   ....[81]....
        /*061c*/ 	.word	0x00004f10
        /*0620*/ 	.word	0x000000ff
        /*0624*/ 	.word	0x00000058
        /*0628*/ 	.short	0x010b
        /*062a*/ 	.byte	0x15
	.zero		1


	//   ....[82]....
        /*062c*/ 	.word	0x00004f20
        /*0630*/ 	.word	0x000000ff
        /*0634*/ 	.word	0x00000000
        /*0638*/ 	.short	0x0101
        /*063a*/ 	.byte	0x2b
	.zero		1


	//   ....[83]....
        /*063c*/ 	.word	0x00004f50
        /*0640*/ 	.word	0x000000ff
        /*0644*/ 	.word	0x00000060
        /*0648*/ 	.short	0x010a
        /*064a*/ 	.byte	0x15
	.zero		1


	//   ....[84]....
        /*064c*/ 	.word	0x00004f70
        /*0650*/ 	.word	0x000000ff
        /*0654*/ 	.word	0x00000068
        /*0658*/ 	.short	0x010a
        /*065a*/ 	.byte	0x15
	.zero		1


	//   ....[85]....
        /*065c*/ 	.word	0x00004f90
        /*0660*/ 	.word	0x000000ff
        /*0664*/ 	.word	0x00000070
        /*0668*/ 	.short	0x010a
        /*066a*/ 	.byte	0x15
	.zero		1


	//   ....[86]....
        /*066c*/ 	.word	0x00004fd0
        /*0670*/ 	.word	0x00000000
        /*0674*/ 	.word	0x00000078
        /*0678*/ 	.short	0x010a
        /*067a*/ 	.byte	0xff
	.zero		1


	//   ....[87]....
        /*067c*/ 	.word	0x00005320
        /*0680*/ 	.word	0x00000003
        /*0684*/ 	.word	0x00000090
        /*0688*/ 	.short	0x010a
        /*068a*/ 	.byte	0xff
	.zero		1


	//   ....[88]....
        /*068c*/ 	.word	0x000054a0
        /*0690*/ 	.word	0x00000000
        /*0694*/ 	.word	0x00000000
        /*0698*/ 	.short	0x0101
        /*069a*/ 	.byte	0xff
	.zero		1


	//   ....[89]....
        /*069c*/ 	.word	0x00005ff0
        /*06a0*/ 	.word	0x00000002
        /*06a4*/ 	.word	0x00000040
        /*06a8*/ 	.short	0x010a
        /*06aa*/ 	.byte	0xff
	.zero		1


	//   ....[90]....
        /*06ac*/ 	.word	0x00006060
        /*06b0*/ 	.word	0x00000047
        /*06b4*/ 	.word	0x000000b0
        /*06b8*/ 	.short	0x010a
        /*06ba*/ 	.byte	0xff
	.zero		1


	//   ....[91]....
        /*06bc*/ 	.word	0x00006150
        /*06c0*/ 	.word	0x00000002
        /*06c4*/ 	.word	0x00000040
        /*06c8*/ 	.short	0x010a
        /*06ca*/ 	.byte	0xff
	.zero		1


	//   ....[92]....
        /*06cc*/ 	.word	0x00006260
        /*06d0*/ 	.word	0x00000000
        /*06d4*/ 	.word	0x00000000
        /*06d8*/ 	.short	0x0101
        /*06da*/ 	.byte	0xff
	.zero		1


	//   ....[93]....
        /*06dc*/ 	.word	0x000062e0
        /*06e0*/ 	.word	0x00000047
        /*06e4*/ 	.word	0x000000b0
        /*06e8*/ 	.short	0x010a
        /*06ea*/ 	.byte	0xff
	.zero		1


	//   ....[94]....
        /*06ec*/ 	.word	0x00006e30
        /*06f0*/ 	.word	0x00000070
        /*06f4*/ 	.word	0x00000040
        /*06f8*/ 	.short	0x010a
        /*06fa*/ 	.byte	0xff
	.zero		1


	//   ....[95]....
        /*06fc*/ 	.word	0x00006f00
        /*0700*/ 	.word	0x00000070
        /*0704*/ 	.word	0x00000040
        /*0708*/ 	.short	0x010a
        /*070a*/ 	.byte	0xff
	.zero		1


	//   ....[96]....
        /*070c*/ 	.word	0x00007010
        /*0710*/ 	.word	0x00000000
        /*0714*/ 	.word	0x00000000
        /*0718*/ 	.short	0x0101
        /*071a*/ 	.byte	0xff
	.zero		1


	//   ....[97]....
        /*071c*/ 	.word	0x00007b80
        /*0720*/ 	.word	0x00000070
        /*0724*/ 	.word	0x00000040
        /*0728*/ 	.short	0x010a
        /*072a*/ 	.byte	0xff
	.zero		1


	//   ....[98]....
        /*072c*/ 	.word	0x00007c50
        /*0730*/ 	.word	0x00000070
        /*0734*/ 	.word	0x00000040
        /*0738*/ 	.short	0x010a
        /*073a*/ 	.byte	0xff
	.zero		1


	//   ....[99]....
        /*073c*/ 	.word	0x00007d60
        /*0740*/ 	.word	0x00000000
        /*0744*/ 	.word	0x00000000
        /*0748*/ 	.short	0x0101
        /*074a*/ 	.byte	0xff
	.zero		1


	//   ....[100]....
        /*074c*/ 	.word	0x00008900
        /*0750*/ 	.word	0x00000066
        /*0754*/ 	.word	0x00000040
        /*0758*/ 	.short	0x010a
        /*075a*/ 	.byte	0xff
	.zero		1


	//   ....[101]....
        /*075c*/ 	.word	0x000089d0
        /*0760*/ 	.word	0x00000066
        /*0764*/ 	.word	0x00000040
        /*0768*/ 	.short	0x010a
        /*076a*/ 	.byte	0xff
	.zero		1


	//   ....[102]....
        /*076c*/ 	.word	0x00008ae0
        /*0770*/ 	.word	0x00000000
        /*0774*/ 	.word	0x00000000
        /*0778*/ 	.short	0x0101
        /*077a*/ 	.byte	0xff
	.zero		1


	//   ....[103]....
        /*077c*/ 	.word	0x00008f70
        /*0780*/ 	.word	0x000000ff
        /*0784*/ 	.word	0x00000000
        /*0788*/ 	.short	0x0101
        /*078a*/ 	.byte	0x04
	.zero		1


	//   ....[104]....
        /*078c*/ 	.word	0x00009780
        /*0790*/ 	.word	0x00000000
        /*0794*/ 	.word	0x00000100
        /*0798*/ 	.short	0x010a
        /*079a*/ 	.byte	0xff
	.zero		1


	//   ....[105]....
        /*079c*/ 	.word	0x000097e0
        /*07a0*/ 	.word	0x00000000
        /*07a4*/ 	.word	0x00000020
        /*07a8*/ 	.short	0x010a
        /*07aa*/ 	.byte	0xff
	.zero		1


	//   ....[106]....
        /*07ac*/ 	.word	0x00009840
        /*07b0*/ 	.word	0x00000000
        /*07b4*/ 	.word	0x00000020
        /*07b8*/ 	.short	0x010a
        /*07ba*/ 	.byte	0xff
	.zero		1


	//   ....[107]....
        /*07bc*/ 	.word	0x00009890
        /*07c0*/ 	.word	0x00000003
        /*07c4*/ 	.word	0x00000090
        /*07c8*/ 	.short	0x010a
        /*07ca*/ 	.byte	0xff
	.zero		1


	//   ....[108]....
        /*07cc*/ 	.word	0x000098f0
        /*07d0*/ 	.word	0x00000000
        /*07d4*/ 	.word	0x00000000
        /*07d8*/ 	.short	0x010a
        /*07da*/ 	.byte	0xff
	.zero		1


	//   ....[109]....
        /*07dc*/ 	.word	0x00009950
        /*07e0*/ 	.word	0x00000000
        /*07e4*/ 	.word	0x00000000
        /*07e8*/ 	.short	0x010a
        /*07ea*/ 	.byte	0xff
	.zero		1


	//   ....[110]....
        /*07ec*/ 	.word	0x000099b0
        /*07f0*/ 	.word	0x00000000
        /*07f4*/ 	.word	0x00000000
        /*07f8*/ 	.short	0x010a
        /*07fa*/ 	.byte	0xff
	.zero		1


	//   ....[111]....
        /*07fc*/ 	.word	0x00009a00
        /*0800*/ 	.word	0x00000002
        /*0804*/ 	.word	0x000000f0
        /*0808*/ 	.short	0x010a
        /*080a*/ 	.byte	0xff
	.zero		1


	//   ....[112]....
        /*080c*/ 	.word	0x00009a60
        /*0810*/ 	.word	0x00000002
        /*0814*/ 	.word	0x000000a0
        /*0818*/ 	.short	0x010a
        /*081a*/ 	.byte	0xff
	.zero		1


	//   ....[113]....
        /*081c*/ 	.word	0x00009ab0
        /*0820*/ 	.word	0x00000002
        /*0824*/ 	.word	0x00000090
        /*0828*/ 	.short	0x010a
        /*082a*/ 	.byte	0xff
	.zero		1


	//   ....[114]....
        /*082c*/ 	.word	0x00009b10
        /*0830*/ 	.word	0x00000000
        /*0834*/ 	.word	0x000000a0
        /*0838*/ 	.short	0x010a
        /*083a*/ 	.byte	0xff
	.zero		1


	//   ....[115]....
        /*083c*/ 	.word	0x00009b60
        /*0840*/ 	.word	0x00000000
        /*0844*/ 	.word	0x00000090
        /*0848*/ 	.short	0x010a
        /*084a*/ 	.byte	0xff
	.zero		1


	//   ....[116]....
        /*084c*/ 	.word	0x00009bc0
        /*0850*/ 	.word	0x00000003
        /*0854*/ 	.word	0x000000d0
        /*0858*/ 	.short	0x010a
        /*085a*/ 	.byte	0xff
	.zero		1


	//   ....[117]....
        /*085c*/ 	.word	0x00009c20
        /*0860*/ 	.word	0x00000000
        /*0864*/ 	.word	0x00000000
        /*0868*/ 	.short	0x010a
        /*086a*/ 	.byte	0xff
	.zero		1


	//   ....[118]....
        /*086c*/ 	.word	0x00009c80
        /*0870*/ 	.word	0x00000000
        /*0874*/ 	.word	0x00000000
        /*0878*/ 	.short	0x010a
        /*087a*/ 	.byte	0xff
	.zero		1


	//   ....[119]....
        /*087c*/ 	.word	0x00009ce0
        /*0880*/ 	.word	0x00000000
        /*0884*/ 	.word	0x00000000
        /*0888*/ 	.short	0x010a
        /*088a*/ 	.byte	0xff
	.zero		1


	//   ....[120]....
        /*088c*/ 	.word	0x00009d40
        /*0890*/ 	.word	0x00000000
        /*0894*/ 	.word	0x00000000
        /*0898*/ 	.short	0x010a
        /*089a*/ 	.byte	0xff
	.zero		1


	//   ....[121]....
        /*089c*/ 	.word	0x00009da0
        /*08a0*/ 	.word	0x00000000
        /*08a4*/ 	.word	0x00000000
        /*08a8*/ 	.short	0x010a
        /*08aa*/ 	.byte	0xff
	.zero		1


	//   ....[122]....
        /*08ac*/ 	.word	0x00009df0
        /*08b0*/ 	.word	0x00000008
        /*08b4*/ 	.word	0x00000090
        /*08b8*/ 	.short	0x010a
        /*08ba*/ 	.byte	0xff
	.zero		1


	//   ....[123]....
        /*08bc*/ 	.word	0x00009e50
        /*08c0*/ 	.word	0x00000000
        /*08c4*/ 	.word	0x00000088
        /*08c8*/ 	.short	0x010a
        /*08ca*/ 	.byte	0xff
	.zero		1


	//   ....[124]....
        /*08cc*/ 	.word	0x00009eb0
        /*08d0*/ 	.word	0x00000005
        /*08d4*/ 	.word	0x00000060
        /*08d8*/ 	.short	0x010a
        /*08da*/ 	.byte	0xff
	.zero		1


	//   ....[125]....
        /*08dc*/ 	.word	0x00009f10
        /*08e0*/ 	.word	0x00000005
        /*08e4*/ 	.word	0x00000068
        /*08e8*/ 	.short	0x010a
        /*08ea*/ 	.byte	0xff
	.zero		1


	//   ....[126]....
        /*08ec*/ 	.word	0x00009f70
        /*08f0*/ 	.word	0x00000005
        /*08f4*/ 	.word	0x00000070
        /*08f8*/ 	.short	0x010a
        /*08fa*/ 	.byte	0xff
	.zero		1


	//   ....[127]....
        /*08fc*/ 	.word	0x00009fd0
        /*0900*/ 	.word	0x00000005
        /*0904*/ 	.word	0x00000078
        /*0908*/ 	.short	0x010a
        /*090a*/ 	.byte	0xff
	.zero		1


	//   ....[128]....
        /*090c*/ 	.word	0x0000a030
        /*0910*/ 	.word	0x00000000
        /*0914*/ 	.word	0x00000060
        /*0918*/ 	.short	0x010a
        /*091a*/ 	.byte	0xff
	.zero		1


	//   ....[129]....
        /*091c*/ 	.word	0x0000a090
        /*0920*/ 	.word	0x00000000
        /*0924*/ 	.word	0x00000068
        /*0928*/ 	.short	0x010a
        /*092a*/ 	.byte	0xff
	.zero		1


	//   ....[130]....
        /*092c*/ 	.word	0x0000a0f0
        /*0930*/ 	.word	0x00000000
        /*0934*/ 	.word	0x00000070
        /*0938*/ 	.short	0x010a
        /*093a*/ 	.byte	0xff
	.zero		1


	//   ....[131]....
        /*093c*/ 	.word	0x0000a140
        /*0940*/ 	.word	0x00000003
        /*0944*/ 	.word	0x00000090
        /*0948*/ 	.short	0x010a
        /*094a*/ 	.byte	0xff
	.zero		1


	//   ....[132]....
        /*094c*/ 	.word	0x0000a190
        /*0950*/ 	.word	0x00000002
        /*0954*/ 	.word	0x00000040
        /*0958*/ 	.short	0x010a
        /*095a*/ 	.byte	0xff
	.zero		1


	//   ....[133]....
        /*095c*/ 	.word	0x0000a1e0
        /*0960*/ 	.word	0x00000047
        /*0964*/ 	.word	0x000000b0
        /*0968*/ 	.short	0x010a
        /*096a*/ 	.byte	0xff
	.zero		1


	//   ....[134]....
        /*096c*/ 	.word	0x0000a230
        /*0970*/ 	.word	0x00000070
        /*0974*/ 	.word	0x00000040
        /*0978*/ 	.short	0x010a
        /*097a*/ 	.byte	0xff
	.zero		1


	//   ....[135]....
        /*097c*/ 	.word	0x0000a280
        /*0980*/ 	.word	0x00000070
        /*0984*/ 	.word	0x00000040
        /*0988*/ 	.short	0x010a
        /*098a*/ 	.byte	0xff
	.zero		1


	//   ....[136]....
        /*098c*/ 	.word	0x0000a2d0
        /*0990*/ 	.word	0x00000066
        /*0994*/ 	.word	0x00000040
        /*0998*/ 	.short	0x010a
        /*099a*/ 	.byte	0xff
	.zero		1


	//----- nvinfo : EIATTR_NUM_MBARRIERS
	.align		4
.L_48:
        /*099c*/ 	.byte	0x03, 0x38
        /*099e*/ 	.short	0x0022


	//----- nvinfo : EIATTR_EXIT_INSTR_OFFSETS
	.align		4
        /*09a0*/ 	.byte	0x04, 0x1c
        /*09a2*/ 	.short	(.L_50 - .L_49)


	//   ....[0]....
.L_49:
        /*09a4*/ 	.word	0x000028f0


	//   ....[1]....
        /*09a8*/ 	.word	0x00002e00


	//   ....[2]....
        /*09ac*/ 	.word	0x00002e60


	//   ....[3]....
        /*09b0*/ 	.word	0x00003de0


	//   ....[4]....
        /*09b4*/ 	.word	0x00005000


	//   ....[5]....
        /*09b8*/ 	.word	0x00005040


	//   ....[6]....
        /*09bc*/ 	.word	0x00009770


	//----- nvinfo : EIATTR_MAX_THREADS
	.align		4
.L_50:
        /*09c0*/ 	.byte	0x04, 0x05
        /*09c2*/ 	.short	(.L_52 - .L_51)
.L_51:
        /*09c4*/ 	.word	0x00000100
        /*09c8*/ 	.word	0x00000001
        /*09cc*/ 	.word	0x00000001


	//----- nvinfo : EIATTR_CRS_STACK_SIZE
	.align		4
.L_52:
        /*09d0*/ 	.byte	0x04, 0x1e
        /*09d2*/ 	.short	(.L_54 - .L_53)
.L_53:
        /*09d4*/ 	.word	0x00000000


	//----- nvinfo : EIATTR_CBANK_PARAM_SIZE
	.align		4
.L_54:
        /*09d8*/ 	.byte	0x03, 0x19
        /*09da*/ 	.short	0x0800


	//----- nvinfo : EIATTR_PARAM_CBANK
	.align		4
        /*09dc*/ 	.byte	0x04, 0x0a
        /*09de*/ 	.short	(.L_56 - .L_55)
	.align		4
.L_55:
        /*09e0*/ 	.word	index@(.nv.constant0._ZN7cutlass13device_kernelINS_4gemm6kernel13GemmUniversalIN4cute5tupleIJiiiiEEENS1_10collective13CollectiveMmaINS1_35MainloopSm100TmaUmmaWarpSpecializedILi4ELi2ELi4ENS5_IJNS4_1CILi2EEENSA_ILi1EEESC_EEEEENS5_IJNSA_ILi64EEENSA_ILi256EEENSA_ILi128EEEEEENS_12float_e4m3_tENS5_IJlSC_lEEESJ_SK_NS4_8TiledMMAINS4_8MMA_AtomIJNS4_10MMA_TraitsINS4_19SM100_MMA_F8F6F4_SSEJSJ_SJ_fSF_SG_NS4_17integral_constantINS4_4UMMA5MajorELSR_0EEESS_NSP_INSQ_7ScaleInELST_0EEESU_EEEEEENS4_6LayoutINS5_IJSC_SC_SC_EEENS5_IJNSA_ILi0EEESZ_SZ_EEEEENS5_IJNS4_10UnderscoreES12_S12_EEEEENS4_13SM90_TMA_LOADENS4_14ComposedLayoutINS4_7SwizzleILi3ELi4ELi3EEENS4_18smem_ptr_flag_bitsILi8EEENSX_INS5_IJNSA_ILi8EEESH_EEENS5_IJSH_SC_EEEEEEEvNS4_8identityENS4_23SM90_TMA_LOAD_MULTICASTES1F_vS1G_EENS_8epilogue10collective18CollectiveEpilogueINS1J_23Sm100TmaWarpSpecializedILi4ELi2ELi32ELb0ELb0EEEJSI_NS5_IJNSX_ISF_SC_EES1O_EEESJ_SK_SJ_SK_NS1J_6fusion15FusionCallbacksIS1N_NS1Q_17LinearCombinationISJ_fSJ_fLNS_15FloatRoundStyleE2EEESI_S1P_JEEENS4_5SM1004TMEM4LOAD26SM100_TMEM_LOAD_16dp32b32xES15_NS16_INS17_ILi2ELi4ELi3EEES1A_NSX_INS5_IJS1B_SF_EEENS5_IJSF_SC_EEEEEEENS4_39AutoVectorizingCopyWithAssumedAlignmentILi128EEENS4_14SM90_TMA_STOREES24_S26_S26_EEEvvEEEEvNT_6ParamsE)
        /*09e4*/ 	.short	0x0380
        /*09e6*/ 	.short	0x0800


	//----- nvinfo : EIATTR_SW_WAR
	.align		4
.L_56:
        /*09e8*/ 	.byte	0x04, 0x36
        /*09ea*/ 	.short	(.L_58 - .L_57)
.L_57:
        /*09ec*/ 	.word	0x00000008
.L_58:


//--------------------- .nv.callgraph             --------------------------
	.section	.nv.callgraph,"",@"SHT_CUDA_CALLGRAPH"
	.align	4
	.sectionentsize	8
	.align		4
        /*0000*/ 	.word	0x00000000
	.align		4
        /*0004*/ 	.word	0xffffffff
	.align		4
        /*0008*/ 	.word	index@(_ZN7cutlass13device_kernelINS_4gemm6kernel13GemmUniversalIN4cute5tupleIJiiiiEEENS1_10collective13CollectiveMmaINS1_35MainloopSm100TmaUmmaWarpSpecializedILi4ELi2ELi4ENS5_IJNS4_1CILi2EEENSA_ILi1EEESC_EEEEENS5_IJNSA_ILi64EEENSA_ILi256EEENSA_ILi128EEEEEENS_12float_e4m3_tENS5_IJlSC_lEEESJ_SK_NS4_8TiledMMAINS4_8MMA_AtomIJNS4_10MMA_TraitsINS4_19SM100_MMA_F8F6F4_SSEJSJ_SJ_fSF_SG_NS4_17integral_constantINS4_4UMMA5MajorELSR_0EEESS_NSP_INSQ_7ScaleInELST_0EEESU_EEEEEENS4_6LayoutINS5_IJSC_SC_SC_EEENS5_IJNSA_ILi0EEESZ_SZ_EEEEENS5_IJNS4_10UnderscoreES12_S12_EEEEENS4_13SM90_TMA_LOADENS4_14ComposedLayoutINS4_7SwizzleILi3ELi4ELi3EEENS4_18smem_ptr_flag_bitsILi8EEENSX_INS5_IJNSA_ILi8EEESH_EEENS5_IJSH_SC_EEEEEEEvNS4_8identityENS4_23SM90_TMA_LOAD_MULTICASTES1F_vS1G_EENS_8epilogue10collective18CollectiveEpilogueINS1J_23Sm100TmaWarpSpecializedILi4ELi2ELi32ELb0ELb0EEEJSI_NS5_IJNSX_ISF_SC_EES1O_EEESJ_SK_SJ_SK_NS1J_6fusion15FusionCallbacksIS1N_NS1Q_17LinearCombinationISJ_fSJ_fLNS_15FloatRoundStyleE2EEESI_S1P_JEEENS4_5SM1004TMEM4LOAD26SM100_TMEM_LOAD_16dp32b32xES15_NS16_INS17_ILi2ELi4ELi3EEES1A_NSX_INS5_IJS1B_SF_EEENS5_IJSF_SC_EEEEEEENS4_39AutoVectorizingCopyWithAssumedAlignmentILi128EEENS4_14SM90_TMA_STOREES24_S26_S26_EEEvvEEEEvNT_6ParamsE)
	.align		4
        /*000c*/ 	.word	index@(__assertfail)
	.align		4
        /*0010*/ 	.word	0x00000000
	.align		4
        /*0014*/ 	.word	0xfffffffe
	.align		4
        /*0018*/ 	.word	0x00000000
	.align		4
        /*001c*/ 	.word	0xfffffffd
	.align		4
        /*0020*/ 	.word	0x00000000
	.align		4
        /*0024*/ 	.word	0xfffffffc


//--------------------- .nv.constant4             --------------------------
	.section	.nv.constant4,"a",@progbits
	.align	8
	.align		8
.nv.constant4:
        /*0000*/ 	.dword	__assertfail
	.align		8
        /*0008*/ 	.dword	__unnamed_1
	.align		8
        /*0010*/ 	.dword	__unnamed_2
	.align		8
        /*0018*/ 	.dword	__unnamed_3
	.align		8
        /*0020*/ 	.dword	_ZN39_INTERNAL_b4bb9cc9_4_k_cu_74804746_88564cuda3std3__45__cpo5beginE
	.align		8
        /*0028*/ 	.dword	_ZN39_INTERNAL_b4bb9cc9_4_k_cu_74804746_88564cuda3std3__45__cpo3endE
	.align		8
        /*0030*/ 	.dword	_ZN39_INTERNAL_b4bb9cc9_4_k_cu_74804746_88564cuda3std3__45__cpo6cbeginE
	.align		8
        /*0038*/ 	.dword	_ZN39_INTERNAL_b4bb9cc9_4_k_cu_74804746_88564cuda3std3__45__cpo4cendE
	.align		8
        /*0040*/ 	.dword	_ZN39_INTERNAL_b4bb9cc9_4_k_cu_74804746_88564cuda3std3__441_GLOBAL__N__b4bb9cc9_4_k_cu_74804746_88566ignoreE
	.align		8
        /*0048*/ 	.dword	_ZN39_INTERNAL_b4bb9cc9_4_k_cu_74804746_88564cuda3std3__419piecewise_constructE
	.align		8
        /*0050*/ 	.dword	_ZN39_INTERNAL_b4bb9cc9_4_k_cu_74804746_88564cuda3std3__48in_placeE
	.align		8
        /*0058*/ 	.dword	_ZN39_INTERNAL_b4bb9cc9_4_k_cu_74804746_88564cuda3std6ranges3__45__cpo4swapE
	.align		8
        /*0060*/ 	.dword	_ZN39_INTERNAL_b4bb9cc9_4_k_cu_74804746_88564cuda3std6ranges3__45__cpo9iter_moveE
	.align		8
        /*0068*/ 	.dword	_ZN39_INTERNAL_b4bb9cc9_4_k_cu_74804746_88564cute7productE
	.align		8
        /*0070*/ 	.dword	_ZN39_INTERNAL_b4bb9cc9_4_k_cu_74804746_88564cute1_E
	.align		8
        /*0078*/ 	.dword	$str$25
	.align		8
        /*0080*/ 	.dword	$str$26
	.align		8
        /*0088*/ 	.dword	$str$27
	.align		8
        /*0090*/ 	.dword	$str$28


//--------------------- .text._ZN7cutlass13device_kernelINS_4gemm6kernel13GemmUniversalIN4cute5tupleIJiiiiEEENS1_10collective13CollectiveMmaINS1_35MainloopSm100TmaUmmaWarpSpecializedILi4ELi2ELi4ENS5_IJNS4_1CILi2EEENSA_ILi1EEESC_EEEEENS5_IJNSA_ILi64EEENSA_ILi256EEENSA_ILi128EEEEEENS_12float_e4m3_tENS5_IJlSC_lEEESJ_SK_NS4_8TiledMMAINS4_8MMA_AtomIJNS4_10MMA_TraitsINS4_19SM100_MMA_F8F6F4_SSEJSJ_SJ_fSF_SG_NS4_17integral_constantINS4_4UMMA5MajorELSR_0EEESS_NSP_INSQ_7ScaleInELST_0EEESU_EEEEEENS4_6LayoutINS5_IJSC_SC_SC_EEENS5_IJNSA_ILi0EEESZ_SZ_EEEEENS5_IJNS4_10UnderscoreES12_S12_EEEEENS4_13SM90_TMA_LOADENS4_14ComposedLayoutINS4_7SwizzleILi3ELi4ELi3EEENS4_18smem_ptr_flag_bitsILi8EEENSX_INS5_IJNSA_ILi8EEESH_EEENS5_IJSH_SC_EEEEEEEvNS4_8identityENS4_23SM90_TMA_LOAD_MULTICASTES1F_vS1G_EENS_8epilogue10collective18CollectiveEpilogueINS1J_23Sm100TmaWarpSpecializedILi4ELi2ELi32ELb0ELb0EEEJSI_NS5_IJNSX_ISF_SC_EES1O_EEESJ_SK_SJ_SK_NS1J_6fusion15FusionCallbacksIS1N_NS1Q_17LinearCombinationISJ_fSJ_fLNS_15FloatRoundStyleE2EEESI_S1P_JEEENS4_5SM1004TMEM4LOAD26SM100_TMEM_LOAD_16dp32b32xES15_NS16_INS17_ILi2ELi4ELi3EEES1A_NSX_INS5_IJS1B_SF_EEENS5_IJSF_SC_EEEEEEENS4_39AutoVectorizingCopyWithAssumedAlignmentILi128EEENS4_14SM90_TMA_STOREES24_S26_S26_EEEvvEEEEvNT_6ParamsE --------------------------
	.section	.text._ZN7cutlass13device_kernelINS_4gemm6kernel13GemmUniversalIN4cute5tupleIJiiiiEEENS1_10collective13CollectiveMmaINS1_35MainloopSm100TmaUmmaWarpSpecializedILi4ELi2ELi4ENS5_IJNS4_1CILi2EEENSA_ILi1EEESC_EEEEENS5_IJNSA_ILi64EEENSA_ILi256EEENSA_ILi128EEEEEENS_12float_e4m3_tENS5_IJlSC_lEEESJ_SK_NS4_8TiledMMAINS4_8MMA_AtomIJNS4_10MMA_TraitsINS4_19SM100_MMA_F8F6F4_SSEJSJ_SJ_fSF_SG_NS4_17integral_constantINS4_4UMMA5MajorELSR_0EEESS_NSP_INSQ_7ScaleInELST_0EEESU_EEEEEENS4_6LayoutINS5_IJSC_SC_SC_EEENS5_IJNSA_ILi0EEESZ_SZ_EEEEENS5_IJNS4_10UnderscoreES12_S12_EEEEENS4_13SM90_TMA_LOADENS4_14ComposedLayoutINS4_7SwizzleILi3ELi4ELi3EEENS4_18smem_ptr_flag_bitsILi8EEENSX_INS5_IJNSA_ILi8EEESH_EEENS5_IJSH_SC_EEEEEEEvNS4_8identityENS4_23SM90_TMA_LOAD_MULTICASTES1F_vS1G_EENS_8epilogue10collective18CollectiveEpilogueINS1J_23Sm100TmaWarpSpecializedILi4ELi2ELi32ELb0ELb0EEEJSI_NS5_IJNSX_ISF_SC_EES1O_EEESJ_SK_SJ_SK_NS1J_6fusion15FusionCallbacksIS1N_NS1Q_17LinearCombinationISJ_fSJ_fLNS_15FloatRoundStyleE2EEESI_S1P_JEEENS4_5SM1004TMEM4LOAD26SM100_TMEM_LOAD_16dp32b32xES15_NS16_INS17_ILi2ELi4ELi3EEES1A_NSX_INS5_IJS1B_SF_EEENS5_IJSF_SC_EEEEEEENS4_39AutoVectorizingCopyWithAssumedAlignmentILi128EEENS4_14SM90_TMA_STOREES24_S26_S26_EEEvvEEEEvNT_6ParamsE,"ax",@progbits
	.align	128
.text._ZN7cutlass13device_kernelINS_4gemm6kernel13GemmUniversalIN4cute5tupleIJiiiiEEENS1_10collective13CollectiveMmaINS1_35MainloopSm100TmaUmmaWarpSpecializedILi4ELi2ELi4ENS5_IJNS4_1CILi2EEENSA_ILi1EEESC_EEEEENS5_IJNSA_ILi64EEENSA_ILi256EEENSA_ILi128EEEEEENS_12float_e4m3_tENS5_IJlSC_lEEESJ_SK_NS4_8TiledMMAINS4_8MMA_AtomIJNS4_10MMA_TraitsINS4_19SM100_MMA_F8F6F4_SSEJSJ_SJ_fSF_SG_NS4_17integral_constantINS4_4UMMA5MajorELSR_0EEESS_NSP_INSQ_7ScaleInELST_0EEESU_EEEEEENS4_6LayoutINS5_IJSC_SC_SC_EEENS5_IJNSA_ILi0EEESZ_SZ_EEEEENS5_IJNS4_10UnderscoreES12_S12_EEEEENS4_13SM90_TMA_LOADENS4_14ComposedLayoutINS4_7SwizzleILi3ELi4ELi3EEENS4_18smem_ptr_flag_bitsILi8EEENSX_INS5_IJNSA_ILi8EEESH_EEENS5_IJSH_SC_EEEEEEEvNS4_8identityENS4_23SM90_TMA_LOAD_MULTICASTES1F_vS1G_EENS_8epilogue10collective18CollectiveEpilogueINS1J_23Sm100TmaWarpSpecializedILi4ELi2ELi32ELb0ELb0EEEJSI_NS5_IJNSX_ISF_SC_EES1O_EEESJ_SK_SJ_SK_NS1J_6fusion15FusionCallbacksIS1N_NS1Q_17LinearCombinationISJ_fSJ_fLNS_15FloatRoundStyleE2EEESI_S1P_JEEENS4_5SM1004TMEM4LOAD26SM100_TMEM_LOAD_16dp32b32xES15_NS16_INS17_ILi2ELi4ELi3EEES1A_NSX_INS5_IJS1B_SF_EEENS5_IJSF_SC_EEEEEEENS4_39AutoVectorizingCopyWithAssumedAlignmentILi128EEENS4_14SM90_TMA_STOREES24_S26_S26_EEEvvEEEEvNT_6ParamsE:
        .type           _ZN7cutlass13device_kernelINS_4gemm6kernel13GemmUniversalIN4cute5tupleIJiiiiEEENS1_10collective13CollectiveMmaINS1_35MainloopSm100TmaUmmaWarpSpecializedILi4ELi2ELi4ENS5_IJNS4_1CILi2EEENSA_ILi1EEESC_EEEEENS5_IJNSA_ILi64EEENSA_ILi256EEENSA_ILi128EEEEEENS_12float_e4m3_tENS5_IJlSC_lEEESJ_SK_NS4_8TiledMMAINS4_8MMA_AtomIJNS4_10MMA_TraitsINS4_19SM100_MMA_F8F6F4_SSEJSJ_SJ_fSF_SG_NS4_17integral_constantINS4_4UMMA5MajorELSR_0EEESS_NSP_INSQ_7ScaleInELST_0EEESU_EEEEEENS4_6LayoutINS5_IJSC_SC_SC_EEENS5_IJNSA_ILi0EEESZ_SZ_EEEEENS5_IJNS4_10UnderscoreES12_S12_EEEEENS4_13SM90_TMA_LOADENS4_14ComposedLayoutINS4_7SwizzleILi3ELi4ELi3EEENS4_18smem_ptr_flag_bitsILi8EEENSX_INS5_IJNSA_ILi8EEESH_EEENS5_IJSH_SC_EEEEEEEvNS4_8identityENS4_23SM90_TMA_LOAD_MULTICASTES1F_vS1G_EENS_8epilogue10collective18CollectiveEpilogueINS1J_23Sm100TmaWarpSpecializedILi4ELi2ELi32ELb0ELb0EEEJSI_NS5_IJNSX_ISF_SC_EES1O_EEESJ_SK_SJ_SK_NS1J_6fusion15FusionCallbacksIS1N_NS1Q_17LinearCombinationISJ_fSJ_fLNS_15FloatRoundStyleE2EEESI_S1P_JEEENS4_5SM1004TMEM4LOAD26SM100_TMEM_LOAD_16dp32b32xES15_NS16_INS17_ILi2ELi4ELi3EEES1A_NSX_INS5_IJS1B_SF_EEENS5_IJSF_SC_EEEEEEENS4_39AutoVectorizingCopyWithAssumedAlignmentILi128EEENS4_14SM90_TMA_STOREES24_S26_S26_EEEvvEEEEvNT_6ParamsE,@function
        .size           _ZN7cutlass13device_kernelINS_4gemm6kernel13GemmUniversalIN4cute5tupleIJiiiiEEENS1_10collective13CollectiveMmaINS1_35MainloopSm100TmaUmmaWarpSpecializedILi4ELi2ELi4ENS5_IJNS4_1CILi2EEENSA_ILi1EEESC_EEEEENS5_IJNSA_ILi64EEENSA_ILi256EEENSA_ILi128EEEEEENS_12float_e4m3_tENS5_IJlSC_lEEESJ_SK_NS4_8TiledMMAINS4_8MMA_AtomIJNS4_10MMA_TraitsINS4_19SM100_MMA_F8F6F4_SSEJSJ_SJ_fSF_SG_NS4_17integral_constantINS4_4UMMA5MajorELSR_0EEESS_NSP_INSQ_7ScaleInELST_0EEESU_EEEEEENS4_6LayoutINS5_IJSC_SC_SC_EEENS5_IJNSA_ILi0EEESZ_SZ_EEEEENS5_IJNS4_10UnderscoreES12_S12_EEEEENS4_13SM90_TMA_LOADENS4_14ComposedLayoutINS4_7SwizzleILi3ELi4ELi3EEENS4_18smem_ptr_flag_bitsILi8EEENSX_INS5_IJNSA_ILi8EEESH_EEENS5_IJSH_SC_EEEEEEEvNS4_8identityENS4_23SM90_TMA_LOAD_MULTICASTES1F_vS1G_EENS_8epilogue10collective18CollectiveEpilogueINS1J_23Sm100TmaWarpSpecializedILi4ELi2ELi32ELb0ELb0EEEJSI_NS5_IJNSX_ISF_SC_EES1O_EEESJ_SK_SJ_SK_NS1J_6fusion15FusionCallbacksIS1N_NS1Q_17LinearCombinationISJ_fSJ_fLNS_15FloatRoundStyleE2EEESI_S1P_JEEENS4_5SM1004TMEM4LOAD26SM100_TMEM_LOAD_16dp32b32xES15_NS16_INS17_ILi2ELi4ELi3EEES1A_NSX_INS5_IJS1B_SF_EEENS5_IJSF_SC_EEEEEEENS4_39AutoVectorizingCopyWithAssumedAlignmentILi128EEENS4_14SM90_TMA_STOREES24_S26_S26_EEEvvEEEEvNT_6ParamsE,(.L_x_177 - _ZN7cutlass13device_kernelINS_4gemm6kernel13GemmUniversalIN4cute5tupleIJiiiiEEENS1_10collective13CollectiveMmaINS1_35MainloopSm100TmaUmmaWarpSpecializedILi4ELi2ELi4ENS5_IJNS4_1CILi2EEENSA_ILi1EEESC_EEEEENS5_IJNSA_ILi64EEENSA_ILi256EEENSA_ILi128EEEEEENS_12float_e4m3_tENS5_IJlSC_lEEESJ_SK_NS4_8TiledMMAINS4_8MMA_AtomIJNS4_10MMA_TraitsINS4_19SM100_MMA_F8F6F4_SSEJSJ_SJ_fSF_SG_NS4_17integral_constantINS4_4UMMA5MajorELSR_0EEESS_NSP_INSQ_7ScaleInELST_0EEESU_EEEEEENS4_6LayoutINS5_IJSC_SC_SC_EEENS5_IJNSA_ILi0EEESZ_SZ_EEEEENS5_IJNS4_10UnderscoreES12_S12_EEEEENS4_13SM90_TMA_LOADENS4_14ComposedLayoutINS4_7SwizzleILi3ELi4ELi3EEENS4_18smem_ptr_flag_bitsILi8EEENSX_INS5_IJNSA_ILi8EEESH_EEENS5_IJSH_SC_EEEEEEEvNS4_8identityENS4_23SM90_TMA_LOAD_MULTICASTES1F_vS1G_EENS_8epilogue10collective18CollectiveEpilogueINS1J_23Sm100TmaWarpSpecializedILi4ELi2ELi32ELb0ELb0EEEJSI_NS5_IJNSX_ISF_SC_EES1O_EEESJ_SK_SJ_SK_NS1J_6fusion15FusionCallbacksIS1N_NS1Q_17LinearCombinationISJ_fSJ_fLNS_15FloatRoundStyleE2EEESI_S1P_JEEENS4_5SM1004TMEM4LOAD26SM100_TMEM_LOAD_16dp32b32xES15_NS16_INS17_ILi2ELi4ELi3EEES1A_NSX_INS5_IJS1B_SF_EEENS5_IJSF_SC_EEEEEEENS4_39AutoVectorizingCopyWithAssumedAlignmentILi128EEENS4_14SM90_TMA_STOREES24_S26_S26_EEEvvEEEEvNT_6ParamsE)
        .other          _ZN7cutlass13device_kernelINS_4gemm6kernel13GemmUniversalIN4cute5tupleIJiiiiEEENS1_10collective13CollectiveMmaINS1_35MainloopSm100TmaUmmaWarpSpecializedILi4ELi2ELi4ENS5_IJNS4_1CILi2EEENSA_ILi1EEESC_EEEEENS5_IJNSA_ILi64EEENSA_ILi256EEENSA_ILi128EEEEEENS_12float_e4m3_tENS5_IJlSC_lEEESJ_SK_NS4_8TiledMMAINS4_8MMA_AtomIJNS4_10MMA_TraitsINS4_19SM100_MMA_F8F6F4_SSEJSJ_SJ_fSF_SG_NS4_17integral_constantINS4_4UMMA5MajorELSR_0EEESS_NSP_INSQ_7ScaleInELST_0EEESU_EEEEEENS4_6LayoutINS5_IJSC_SC_SC_EEENS5_IJNSA_ILi0EEESZ_SZ_EEEEENS5_IJNS4_10UnderscoreES12_S12_EEEEENS4_13SM90_TMA_LOADENS4_14ComposedLayoutINS4_7SwizzleILi3ELi4ELi3EEENS4_18smem_ptr_flag_bitsILi8EEENSX_INS5_IJNSA_ILi8EEESH_EEENS5_IJSH_SC_EEEEEEEvNS4_8identityENS4_23SM90_TMA_LOAD_MULTICASTES1F_vS1G_EENS_8epilogue10collective18CollectiveEpilogueINS1J_23Sm100TmaWarpSpecializedILi4ELi2ELi32ELb0ELb0EEEJSI_NS5_IJNSX_ISF_SC_EES1O_EEESJ_SK_SJ_SK_NS1J_6fusion15FusionCallbacksIS1N_NS1Q_17LinearCombinationISJ_fSJ_fLNS_15FloatRoundStyleE2EEESI_S1P_JEEENS4_5SM1004TMEM4LOAD26SM100_TMEM_LOAD_16dp32b32xES15_NS16_INS17_ILi2ELi4ELi3EEES1A_NSX_INS5_IJS1B_SF_EEENS5_IJSF_SC_EEEEEEENS4_39AutoVectorizingCopyWithAssumedAlignmentILi128EEENS4_14SM90_TMA_STOREES24_S26_S26_EEEvvEEEEvNT_6ParamsE,@"STO_CUDA_ENTRY STV_DEFAULT"
_ZN7cutlass13device_kernelINS_4gemm6kernel13GemmUniversalIN4cute5tupleIJiiiiEEENS1_10collective13CollectiveMmaINS1_35MainloopSm100TmaUmmaWarpSpecializedILi4ELi2ELi4ENS5_IJNS4_1CILi2EEENSA_ILi1EEESC_EEEEENS5_IJNSA_ILi64EEENSA_ILi256EEENSA_ILi128EEEEEENS_12float_e4m3_tENS5_IJlSC_lEEESJ_SK_NS4_8TiledMMAINS4_8MMA_AtomIJNS4_10MMA_TraitsINS4_19SM100_MMA_F8F6F4_SSEJSJ_SJ_fSF_SG_NS4_17integral_constantINS4_4UMMA5MajorELSR_0EEESS_NSP_INSQ_7ScaleInELST_0EEESU_EEEEEENS4_6LayoutINS5_IJSC_SC_SC_EEENS5_IJNSA_ILi0EEESZ_SZ_EEEEENS5_IJNS4_10UnderscoreES12_S12_EEEEENS4_13SM90_TMA_LOADENS4_14ComposedLayoutINS4_7SwizzleILi3ELi4ELi3EEENS4_18smem_ptr_flag_bitsILi8EEENSX_INS5_IJNSA_ILi8EEESH_EEENS5_IJSH_SC_EEEEEEEvNS4_8identityENS4_23SM90_TMA_LOAD_MULTICASTES1F_vS1G_EENS_8epilogue10collective18CollectiveEpilogueINS1J_23Sm100TmaWarpSpecializedILi4ELi2ELi32ELb0ELb0EEEJSI_NS5_IJNSX_ISF_SC_EES1O_EEESJ_SK_SJ_SK_NS1J_6fusion15FusionCallbacksIS1N_NS1Q_17LinearCombinationISJ_fSJ_fLNS_15FloatRoundStyleE2EEESI_S1P_JEEENS4_5SM1004TMEM4LOAD26SM100_TMEM_LOAD_16dp32b32xES15_NS16_INS17_ILi2ELi4ELi3EEES1A_NSX_INS5_IJS1B_SF_EEENS5_IJSF_SC_EEEEEEENS4_39AutoVectorizingCopyWithAssumedAlignmentILi128EEENS4_14SM90_TMA_STOREES24_S26_S26_EEEvvEEEEvNT_6ParamsE:
[----:B------:R-:W1:Y:S01]  /*0000*/  LDC R1, c[0x0][0x37c] ;  /* 0x0000df00ff017b82 */ /* 0x000e620000000800 */
[----:B------:R-:W2:Y:S01]  /*0010*/  S2R R95, SR_TID.X ;  /* 0x00000000005f7919 */ /* 0x000ea20000002100 */
[----:B------:R-:W3:Y:S01]  /*0020*/  LDCU.64 UR8, c[0x0][0x890] ;  /* 0x00011200ff0877ac */ /* 0x000ee20008000a00 */
[----:B------:R-:W-:Y:S02]  /*0030*/  PRMT R85, RZ, 0x7610, R85 ;  /* 0x00007610ff557816 */ /* 0x000fe40000000055 */
[----:B------:R-:W-:Y:S01]  /*0040*/  ELECT P3, URZ, PT ;  /* 0x0000000000ff782f */ /* 0x000fe20003860000 */
[----:B---3--:R-:W-:-:S04]  /*0050*/  UISETP.NE.U32.AND UP0, UPT, UR8, URZ, UPT ;  /* 0x000000ff0800728c */ /* 0x008fc8000bf05070 */
[----:B------:R-:W-:Y:S01]  /*0060*/  UISETP.NE.AND.EX UP0, UPT, UR9, URZ, UPT, UP0 ;  /* 0x000000ff0900728c */ /* 0x000fe2000bf05300 */
[----:B--2---:R-:W-:-:S05]  /*0070*/  SHF.R.U32.HI R86, RZ, 0x5, R95 ;  /* 0x00000005ff567819 */ /* 0x004fca000001165f */
[----:B------:R-:W2:Y:S02]  /*0080*/  SHFL.IDX PT, R0, R86, RZ, 0x1f ;  /* 0x00001fff56007589 */ /* 0x000ea400000e0000 */
[----:B--2---:R-:W-:Y:S01]  /*0090*/  R2UR UR18, R0 ;  /* 0x00000000001272ca */ /* 0x004fe200000e0000 */
[----:B-1----:R-:W-:-:S14]  /*00a0*/  BRA.U UP0, `(.L_x_0) ;  /* 0x0000000100307547 */ /* 0x002fdc000b800000 */
[----:B------:R-:W1:Y:S02]  /*00b0*/  LDCU.64 UR4, c[0x0][0x888] ;  /* 0x00011100ff0477ac */ /* 0x000e640008000a00 */
[----:B-1----:R-:W-:-:S04]  /*00c0*/  UISETP.NE.U32.AND UP0, UPT, UR4, URZ, UPT ;  /* 0x000000ff0400728c */ /* 0x002fc8000bf05070 */
[----:B------:R-:W-:-:S09]  /*00d0*/  UISETP.NE.AND.EX UP0, UPT, UR5, URZ, UPT, UP0 ;  /* 0x000000ff0500728c */ /* 0x000fd2000bf05300 */
[----:B------:R-:W-:Y:S05]  /*00e0*/  BRA.U !UP0, `(.L_x_1) ;  /* 0x0000000108147547 */ /* 0x000fea000b800000 */
[----:B------:R-:W1:Y:S01]  /*00f0*/  LDC.64 R2, c[0x0][0x888] ;  /* 0x00022200ff027b82 */ /* 0x000e620000000a00 */
[----:B------:R-:W1:Y:S02]  /*0100*/  LDCU.64 UR4, c[0x0][0x358] ;  /* 0x00006b00ff0477ac */ /* 0x000e640008000a00 */
[----:B-1----:R1:W5:Y:S01]  /*0110*/  LDG.E R41, desc[UR4][R2.64] ;  /* 0x0000000402297981 */ /* 0x002362000c1e1900 */
[----:B------:R-:W-:Y:S01]  /*0120*/  HFMA2 R85, -RZ, RZ, 0, 5.9604644775390625e-08 ;  /* 0x00000001ff557431 */ /* 0x000fe200000001ff */
[----:B------:R-:W-:Y:S05]  /*0130*/  BRA `(.L_x_0) ;  /* 0x00000000000c7947 */ /* 0x000fea0003800000 */
.L_x_1:
[----:B------:R-:W1:Y:S01]  /*0140*/  LDCU UR4, c[0x0][0x880] ;  /* 0x00011000ff0477ac */ /* 0x000e620008000800 */
[----:B------:R-:W-:Y:S01]  /*0150*/  HFMA2 R85, -RZ, RZ, 0, 5.9604644775390625e-08 ;  /* 0x00000001ff557431 */ /* 0x000fe200000001ff */
[----:B-1----:R-:W-:-:S07]  /*0160*/  MOV R41, UR4 ;  /* 0x0000000400297c02 */ /* 0x002fce0008000f00 */
.L_x_0:
[----:B------:R-:W2:Y:S02]  /*0170*/  LDCU.64 UR4, c[0x0][0x8b0] ;  /* 0x00011600ff0477ac */ /* 0x000ea40008000a00 */
[----:B--2---:R-:W-:-:S04]  /*0180*/  UISETP.NE.U32.AND UP0, UPT, UR4, URZ, UPT ;  /* 0x000000ff0400728c */ /* 0x004fc8000bf05070 */
[----:B------:R-:W-:-:S09]  /*0190*/  UISETP.NE.AND.EX UP0, UPT, UR5, URZ, UPT, UP0 ;  /* 0x000000ff0500728c */ /* 0x000fd2000bf05300 */
[----:B------:R-:W-:Y:S05]  /*01a0*/  BRA.U UP0, `(.L_x_2) ;  /* 0x0000000100287547 */ /* 0x000fea000b800000 */
[----:B------:R-:W2:Y:S02]  /*01b0*/  LDCU.64 UR4, c[0x0][0x8a8] ;  /* 0x00011500ff0477ac */ /* 0x000ea40008000a00 */
[----:B--2---:R-:W-:-:S04]  /*01c0*/  UISETP.NE.U32.AND UP0, UPT, UR4, URZ, UPT ;  /* 0x000000ff0400728c */ /* 0x004fc8000bf05070 */
[----:B------:R-:W-:-:S09]  /*01d0*/  UISETP.NE.AND.EX UP0, UPT, UR5, URZ, UPT, UP0 ;  /* 0x000000ff0500728c */ /* 0x000fd2000bf05300 */
[----:B------:R-:W-:Y:S05]  /*01e0*/  BRA.U !UP0, `(.L_x_3) ;  /* 0x0000000108107547 */ /* 0x000fea000b800000 */
[----:B------:R-:W2:Y:S01]  /*01f0*/  LDC.64 R38, c[0x0][0x8a8] ;  /* 0x00022a00ff267b82 */ /* 0x000ea20000000a00 */
[----:B------:R-:W2:Y:S02]  /*0200*/  LDCU.64 UR4, c[0x0][0x358] ;  /* 0x00006b00ff0477ac */ /* 0x000ea40008000a00 */
[----:B--2---:R2:W5:Y:S01]  /*0210*/  LDG.E R38, desc[UR4][R38.64] ;  /* 0x0000000426267981 */ /* 0x004562000c1e1900 */
[----:B------:R-:W-:Y:S05]  /*0220*/  BRA `(.L_x_2) ;  /* 0x0000000000087947 */ /* 0x000fea0003800000 */
.L_x_3:
[----:B------:R-:W2:Y:S02]  /*0230*/  LDCU UR4, c[0x0][0x8a0] ;  /* 0x00011400ff0477ac */ /* 0x000ea40008000800 */
[----:B--2---:R-:W-:Y:S02]  /*0240*/  MOV R38, UR4 ;  /* 0x0000000400267c02 */ /* 0x004fe40008000f00 */
.L_x_2:
[----:B------:R-:W-:Y:S01]  /*0250*/  IMAD.U32 R0, RZ, RZ, UR18 ;  /* 0x00000012ff007e24 */ /* 0x000fe2000f8e00ff */
[----:B------:R-:W-:Y:S04]  /*0260*/  BSSY.RECONVERGENT B0, `(.L_x_4) ;  /* 0x000000c000007945 */ /* 0x000fe80003800200 */
[C---:B------:R-:W-:Y:S02]  /*0270*/  ISETP.NE.OR P1, PT, R0.reuse, 0x1, !P3 ;  /* 0x000000010000780c */ /* 0x040fe40005f25670 */
[----:B------:R-:W-:-:S11]  /*0280*/  ISETP.NE.OR P0, PT, R0, 0x3, !P3 ;  /* 0x000000030000780c */ /* 0x000fd60005f05670 */
[----:B------:R-:W-:Y:S05]  /*0290*/  @P1 BRA `(.L_x_5) ;  /* 0x0000000000201947 */ /* 0x000fea0003800000 */
[----:B------:R-:W3:Y:S02]  /*02a0*/  LDCU.64 UR4, c[0x0][0x348] ;  /* 0x00006900ff0477ac */ /* 0x000ee40008000a00 */
[----:B---3--:R-:W-:Y:S02]  /*02b0*/  UIADD3 UR6, UP1, UPT, UR4, 0x80, URZ ;  /* 0x0000008004067890 */ /* 0x008fe4000ff3e0ff */
[----:B------:R-:W-:Y:S02]  /*02c0*/  UIADD3 UR4, UP0, UPT, UR4, 0x180, URZ ;  /* 0x0000018004047890 */ /* 0x000fe4000ff1e0ff */
[----:B------:R-:W-:Y:S02]  /*02d0*/  UIADD3.X UR7, UPT, UPT, URZ, UR5, URZ, UP1, !UPT ;  /* 0x00000005ff077290 */ /* 0x000fe40008ffe4ff */
[----:B------:R-:W-:-:S07]  /*02e0*/  UIADD3.X UR5, UPT, UPT, URZ, UR5, URZ, UP0, !UPT ;  /* 0x00000005ff057290 */ /* 0x000fce00087fe4ff */
[----:B------:R3:W-:Y:S02]  /*02f0*/  UTMACCTL.PF [UR6] ;  /* 0x00000000060079b9 */ /* 0x0007e40008040000 */
[----:B------:R3:W-:Y:S02]  /*0300*/  UTMACCTL.PF [UR4] ;  /* 0x00000000040079b9 */ /* 0x0007e40008040000 */
[----:B---3--:R-:W-:Y:S01]  /*0310*/  NOP ;  /* 0x0000000000007918 */ /* 0x008fe20000000000 */
.L_x_5:
[----:B------:R-:W-:Y:S05]  /*0320*/  BSYNC.RECONVERGENT B0 ;  /* 0x0000000000007941 */ /* 0x000fea0003800200 */
.L_x_4:
[----:B------:R-:W-:Y:S04]  /*0330*/  BSSY.RECONVERGENT B0, `(.L_x_6) ;  /* 0x000000a000007945 */ /* 0x000fe80003800200 */
        /* <DEDUP_REMOVED lines=9> */
.L_x_7:
[----:B------:R-:W-:Y:S05]  /*03d0*/  BSYNC.RECONVERGENT B0 ;  /* 0x0000000000007941 */ /* 0x000fea0003800200 */
.L_x_6:
[----:B------:R-:W3:Y:S01]  /*03e0*/  LDCU.64 UR4, c[0x0][0x888] ;  /* 0x00011100ff0477ac */ /* 0x000ee20008000a00 */
[----:B------:R-:W-:Y:S02]  /*03f0*/  UISETP.EQ.U32.AND UP2, UPT, UR8, URZ, UPT ;  /* 0x000000ff0800728c */ /* 0x000fe4000bf42070 */
[----:B------:R-:W-:Y:S02]  /*0400*/  UPLOP3.LUT UP3, UPT, UPT, UPT, UPT, 0x80, 0x8 ;  /* 0x000000000008789c */ /* 0x000fe40003f6f070 */
[----:B---3--:R-:W-:-:S04]  /*0410*/  UISETP.NE.U32.AND UP0, UPT, UR4, URZ, UPT ;  /* 0x000000ff0400728c */ /* 0x008fc8000bf05070 */
[----:B------:R-:W-:-:S04]  /*0420*/  UISETP.NE.AND.EX UP1, UPT, UR5, URZ, UPT, UP0 ;  /* 0x000000ff0500728c */ /* 0x000fc8000bf25300 */
[----:B------:R-:W-:-:S04]  /*0430*/  UISETP.EQ.OR.EX UP4, UPT, UR9, URZ, !UP1, UP2 ;  /* 0x000000ff0900728c */ /* 0x000fc8000cf82720 */
[----:B------:R-:W-:-:S06]  /*0440*/  UP2UR UR4, UPR, URZ, 0x10 ;  /* 0x00000010ff047883 */ /* 0x000fcc0008000000 */
[----:B------:R-:W-:Y:S01]  /*0450*/  MOV R88, UR4 ;  /* 0x0000000400587c02 */ /* 0x000fe20008000f00 */
[----:B------:R-:W-:Y:S06]  /*0460*/  BRA.U !UP4, `(.L_x_8) ;  /* 0x000000010c207547 */ /* 0x000fec000b800000 */
[----:B------:R-:W-:Y:S01]  /*0470*/  UISETP.NE.U32.AND UP2, UPT, UR8, URZ, UPT ;  /* 0x000000ff0800728c */ /* 0x000fe2000bf45070 */
[----:B-----5:R-:W-:Y:S01]  /*0480*/  FSETP.NEU.AND P0, PT, R41, RZ, PT ;  /* 0x000000ff2900720b */ /* 0x020fe20003f0d000 */
[----:B------:R-:W-:Y:S02]  /*0490*/  USEL UR4, URZ, 0xffffffff, UP1 ;  /* 0xffffffffff047887 */ /* 0x000fe40008800000 */
[----:B------:R-:W-:-:S10]  /*04a0*/  UISETP.NE.AND.EX UP2, UPT, UR9, URZ, UPT, UP2 ;  /* 0x000000ff0900728c */ /* 0x000fd4000bf45320 */
[----:B------:R-:W-:Y:S01]  /*04b0*/  VOTEU.ANY UP0, P0 ;  /* 0x0000000000ff7886 */ /* 0x000fe20000000100 */
[----:B------:R-:W-:-:S04]  /*04c0*/  @!UP2 USEL UR4, URZ, 0xffffffff, UP0 ;  /* 0xffffffffff04a887 */ /* 0x000fc80008000000 */
[----:B------:R-:W-:-:S04]  /*04d0*/  ULOP3.LUT UR4, UR4, 0x1, URZ, 0xc0, !UPT ;  /* 0x0000000104047892 */ /* 0x000fc8000f8ec0ff */
[----:B------:R-:W-:-:S11]  /*04e0*/  UISETP.NE.U32.AND UP3, UPT, UR4, 0x1, UPT ;  /* 0x000000010400788c */ /* 0x000fd6000bf65070 */
.L_x_8:
[----:B-1----:R-:W1:Y:S01]  /*04f0*/  SHFL.IDX PT, R2, R86, RZ, 0x1f ;  /* 0x00001fff56027589 */ /* 0x002e6200000e0000 */
[----:B------:R-:W-:Y:S01]  /*0500*/  UISETP.NE.AND UP6, UPT, UR18, 0x2, UPT ;  /* 0x000000021200788c */ /* 0x000fe2000bfc5270 */
[----:B-1----:R-:W-:-:S13]  /*0510*/  ISETP.NE.AND P0, PT, R2, RZ, PT ;  /* 0x000000ff0200720c */ /* 0x002fda0003f05270 */
[----:B------:R-:W-:Y:S05]  /*0520*/  @P0 BRA `(.L_x_9) ;  /* 0x0000000000580947 */ /* 0x000fea0003800000 */
[----:B------:R-:W1:Y:S01]  /*0530*/  S2UR UR4, SR_CgaCtaId ;  /* 0x00000000000479c3 */ /* 0x000e620000008800 */
[----:B------:R-:W-:Y:S01]  /*0540*/  UMOV UR5, 0x400 ;  /* 0x0000040000057882 */ /* 0x000fe20000000000 */
[----:B------:R-:W-:Y:S01]  /*0550*/  UMOV UR8, 0x1 ;  /* 0x0000000100087882 */ /* 0x000fe20000000000 */
[----:B------:R-:W-:Y:S01]  /*0560*/  UMOV UR6, 0x2 ;  /* 0x0000000200067882 */ /* 0x000fe20000000000 */
[----:B------:R-:W-:-:S04]  /*0570*/  UIADD3 UR8, UPT, UPT, -UR8, 0x100000, URZ ;  /* 0x0010000008087890 */ /* 0x000fc8000fffe1ff */
[----:B------:R-:W-:Y:S02]  /*0580*/  USHF.L.U32 UR9, UR8, 0xb, URZ ;  /* 0x0000000b08097899 */ /* 0x000fe400080006ff */
[----:B------:R-:W-:Y:S02]  /*0590*/  USHF.L.U32 UR8, UR8, 0x1, URZ ;  /* 0x0000000108087899 */ /* 0x000fe400080006ff */
[----:B------:R-:W-:-:S04]  /*05a0*/  UIADD3 UR6, UPT, UPT, -UR6, 0x100000, URZ ;  /* 0x0010000006067890 */ /* 0x000fc8000fffe1ff */
[----:B------:R-:W-:Y:S02]  /*05b0*/  USHF.L.U32 UR7, UR6, 0xb, URZ ;  /* 0x0000000b06077899 */ /* 0x000fe400080006ff */
[----:B------:R-:W-:Y:S01]  /*05c0*/  USHF.L.U32 UR6, UR6, 0x1, URZ ;  /* 0x0000000106067899 */ /* 0x000fe200080006ff */
[----:B------:R-:W-:Y:S01]  /*05d0*/  ELECT P0, URZ, PT ;  /* 0x0000000000ff782f */ /* 0x000fe20003800000 */
[----:B-1----:R-:W-:Y:S01]  /*05e0*/  ULEA UR4, UR4, UR5, 0x18 ;  /* 0x0000000504047291 */ /* 0x002fe2000f8ec0ff */
[----:B------:R-:W1:Y:S11]  /*05f0*/  FENCE.VIEW.ASYNC.S ;  /* 0x00000000000073c6 */ /* 0x000e760000000000 */
[----:B-1----:R1:W3:Y:S01]  /*0600*/  SYNCS.EXCH.64 URZ, [UR4], UR8 ;  /* 0x0000000804ff75b2 */ /* 0x0022e20008000100 */
[----:B------:R1:W4:Y:S01]  /*0610*/  SYNCS.EXCH.64 URZ, [UR4+0x20], UR6 ;  /* 0x0000200604ff75b2 */ /* 0x0003220008000100 */
[----:B------:R1:W1:Y:S01]  /*0620*/  SYNCS.EXCH.64 URZ, [UR4+0x8], UR8 ;  /* 0x0000080804ff75b2 */ /* 0x0002620008000100 */
[----:B------:R1:W1:Y:S01]  /*0630*/  SYNCS.EXCH.64 URZ, [UR4+0x28], UR6 ;  /* 0x0000280604ff75b2 */ /* 0x0002620008000100 */
[----:B------:R1:W1:Y:S01]  /*0640*/  SYNCS.EXCH.64 URZ, [UR4+0x10], UR8 ;  /* 0x0000100804ff75b2 */ /* 0x0002620008000100 */
[----:B------:R1:W1:Y:S01]  /*0650*/  SYNCS.EXCH.64 URZ, [UR4+0x30], UR6 ;  /* 0x0000300604ff75b2 */ /* 0x0002620008000100 */
[----:B------:R1:W1:Y:S01]  /*0660*/  SYNCS.EXCH.64 URZ, [UR4+0x18], UR8 ;  /* 0x0000180804ff75b2 */ /* 0x0002620008000100 */
[----:B------:R1:W1:Y:S01]  /*0670*/  SYNCS.EXCH.64 URZ, [UR4+0x38], UR6 ;  /* 0x0000380604ff75b2 */ /* 0x0002620008000100 */
[----:B------:R-:W-:Y:S01]  /*0680*/  NOP ;  /* 0x0000000000007918 */ /* 0x000fe20000000000 */
.L_x_9:
[----:B------:R-:W2:Y:S01]  /*0690*/  SHFL.IDX PT, R2, R86, RZ, 0x1f ;  /* 0x00001fff56027589 */ /* 0x000ea200000e0000 */
[----:B------:R-:W-:Y:S01]  /*06a0*/  NOP ;  /* 0x0000000000007918 */ /* 0x000fe20000000000 */
[----:B--2---:R-:W-:-:S13]  /*06b0*/  ISETP.NE.AND P0, PT, R2, 0x1, PT ;  /* 0x000000010200780c */ /* 0x004fda0003f05270 */
[----:B------:R-:W-:Y:S05]  /*06c0*/  @P0 BRA `(.L_x_10) ;  /* 0x0000000000580947 */ /* 0x000fea0003800000 */
[----:B-1----:R-:W1:Y:S01]  /*06d0*/  S2UR UR4, SR_CgaCtaId ;  /* 0x00000000000479c3 */ /* 0x002e620000008800 */
        /* <DEDUP_REMOVED lines=12> */
[----:B-1----:R2:W1:Y:S01]  /*07a0*/  SYNCS.EXCH.64 URZ, [UR4+0x40], UR8 ;  /* 0x0000400804ff75b2 */ /* 0x0024620008000100 */
[----:B------:R2:W1:Y:S01]  /*07b0*/  SYNCS.EXCH.64 URZ, [UR4+0x60], UR6 ;  /* 0x0000600604ff75b2 */ /* 0x0004620008000100 */
[----:B------:R2:W1:Y:S01]  /*07c0*/  SYNCS.EXCH.64 URZ, [UR4+0x48], UR8 ;  /* 0x0000480804ff75b2 */ /* 0x0004620008000100 */
[----:B------:R2:W1:Y:S01]  /*07d0*/  SYNCS.EXCH.64 URZ, [UR4+0x68], UR6 ;  /* 0x0000680604ff75b2 */ /* 0x0004620008000100 */
[----:B------:R2:W1:Y:S01]  /*07e0*/  SYNCS.EXCH.64 URZ, [UR4+0x50], UR8 ;  /* 0x0000500804ff75b2 */ /* 0x0004620008000100 */
[----:B------:R2:W1:Y:S01]  /*07f0*/  SYNCS.EXCH.64 URZ, [UR4+0x70], UR6 ;  /* 0x0000700604ff75b2 */ /* 0x0004620008000100 */
[----:B------:R2:W1:Y:S01]  /*0800*/  SYNCS.EXCH.64 URZ, [UR4+0x58], UR8 ;  /* 0x0000580804ff75b2 */ /* 0x0004620008000100 */
[----:B------:R2:W1:Y:S02]  /*0810*/  SYNCS.EXCH.64 URZ, [UR4+0x78], UR6 ;  /* 0x0000780604ff75b2 */ /* 0x0004640008000100 */
[----:B--2---:R-:W-:Y:S01]  /*0820*/  NOP ;  /* 0x0000000000007918 */ /* 0x004fe20000000000 */
.L_x_10:
[----:B------:R-:W2:Y:S01]  /*0830*/  SHFL.IDX PT, R2, R86, RZ, 0x1f ;  /* 0x00001fff56027589 */ /* 0x000ea200000e0000 */
[----:B------:R-:W-:Y:S01]  /*0840*/  NOP ;  /* 0x0000000000007918 */ /* 0x000fe20000000000 */
[----:B--2---:R-:W-:-:S13]  /*0850*/  ISETP.NE.AND P0, PT, R2, 0x3, PT ;  /* 0x000000030200780c */ /* 0x004fda0003f05270 */
[----:B------:R-:W-:Y:S05]  /*0860*/  @P0 BRA `(.L_x_11) ;  /* 0x0000000000300947 */ /* 0x000fea0003800000 */
[----:B-1----:R-:W1:Y:S01]  /*0870*/  S2UR UR4, SR_CgaCtaId ;  /* 0x00000000000479c3 */ /* 0x002e620000008800 */
[----:B------:R-:W-:Y:S01]  /*0880*/  UMOV UR6, 0x400 ;  /* 0x0000040000067882 */ /* 0x000fe20000000000 */
[----:B------:R-:W-:Y:S01]  /*0890*/  UMOV UR5, 0x20 ;  /* 0x0000002000057882 */ /* 0x000fe20000000000 */
[----:B------:R-:W-:Y:S01]  /*08a0*/  ELECT P0, URZ, PT ;  /* 0x0000000000ff782f */ /* 0x000fe20003800000 */
[----:B-1----:R-:W-:Y:S02]  /*08b0*/  ULEA UR6, UR4, UR6, 0x18 ;  /* 0x0000000604067291 */ /* 0x002fe4000f8ec0ff */
[----:B------:R-:W-:-:S04]  /*08c0*/  UIADD3 UR4, UPT, UPT, -UR5, 0x100000, URZ ;  /* 0x0010000005047890 */ /* 0x000fc8000fffe1ff */
[----:B------:R-:W-:Y:S02]  /*08d0*/  USHF.L.U32 UR5, UR4, 0xb, URZ ;  /* 0x0000000b04057899 */ /* 0x000fe400080006ff */
[----:B------:R-:W-:Y:S01]  /*08e0*/  USHF.L.U32 UR4, UR4, 0x1, URZ ;  /* 0x0000000104047899 */ /* 0x000fe200080006ff */
[----:B------:R-:W1:Y:S11]  /*08f0*/  FENCE.VIEW.ASYNC.S ;  /* 0x00000000000073c6 */ /* 0x000e760000000000 */
[----:B-1----:R2:W1:Y:S01]  /*0900*/  SYNCS.EXCH.64 URZ, [UR6+0x80], UR4 ;  /* 0x0000800406ff75b2 */ /* 0x0024620008000100 */
[----:B------:R2:W1:Y:S02]  /*0910*/  SYNCS.EXCH.64 URZ, [UR6+0x88], UR4 ;  /* 0x0000880406ff75b2 */ /* 0x0004640008000100 */
[----:B--2---:R-:W-:Y:S01]  /*0920*/  NOP ;  /* 0x0000000000007918 */ /* 0x004fe20000000000 */
.L_x_11:
[----:B------:R-:W2:Y:S01]  /*0930*/  SHFL.IDX PT, R2, R86, RZ, 0x1f ;  /* 0x00001fff56027589 */ /* 0x000ea200000e0000 */
[----:B------:R-:W-:Y:S01]  /*0940*/  NOP ;  /* 0x0000000000007918 */ /* 0x000fe20000000000 */
[----:B--2---:R-:W-:-:S13]  /*0950*/  ISETP.NE.AND P0, PT, R2, 0x4, PT ;  /* 0x000000040200780c */ /* 0x004fda0003f05270 */
[----:B------:R-:W-:Y:S05]  /*0960*/  @P0 BRA `(.L_x_12) ;  /* 0x00000000004c0947 */ /* 0x000fea0003800000 */
[----:B-1----:R-:W1:Y:S01]  /*0970*/  S2UR UR6, SR_CgaCtaId ;  /* 0x00000000000679c3 */ /* 0x002e620000008800 */
[----:B------:R-:W-:Y:S01]  /*0980*/  UMOV UR4, 0x1e0 ;  /* 0x000001e000047882 */ /* 0x000fe20000000000 */
[----:B------:R-:W-:Y:S01]  /*0990*/  UMOV UR5, 0x400 ;  /* 0x0000040000057882 */ /* 0x000fe20000000000 */
[----:B------:R-:W-:Y:S01]  /*09a0*/  USEL UR4, UR4, 0x1a0, UP3 ;  /* 0x000001a004047887 */ /* 0x000fe20009800000 */
[----:B------:R-:W-:Y:S01]  /*09b0*/  UMOV UR8, 0x1 ;  /* 0x0000000100087882 */ /* 0x000fe20000000000 */
[----:B------:R-:W-:Y:S01]  /*09c0*/  ELECT P0, URZ, PT ;  /* 0x0000000000ff782f */ /* 0x000fe20003800000 */
[----:B------:R-:W-:-:S04]  /*09d0*/  UIADD3 UR8, UPT, UPT, -UR8, 0x100000, URZ ;  /* 0x0010000008087890 */ /* 0x000fc8000fffe1ff */
[----:B------:R-:W-:Y:S02]  /*09e0*/  USHF.L.U32 UR9, UR8, 0xb, URZ ;  /* 0x0000000b08097899 */ /* 0x000fe400080006ff */
[----:B------:R-:W-:Y:S02]  /*09f0*/  USHF.L.U32 UR8, UR8, 0x1, URZ ;  /* 0x0000000108087899 */ /* 0x000fe400080006ff */
[----:B-1----:R-:W-:Y:S02]  /*0a00*/  ULEA UR6, UR6, UR5, 0x18 ;  /* 0x0000000506067291 */ /* 0x002fe4000f8ec0ff */
[----:B------:R-:W-:-:S04]  /*0a10*/  UIADD3 UR4, UPT, UPT, -UR4, 0x100000, URZ ;  /* 0x0010000004047890 */ /* 0x000fc8000fffe1ff */
[----:B------:R-:W-:Y:S02]  /*0a20*/  USHF.L.U32 UR5, UR4, 0xb, URZ ;  /* 0x0000000b04057899 */ /* 0x000fe400080006ff */
[----:B------:R-:W-:Y:S01]  /*0a30*/  USHF.L.U32 UR4, UR4, 0x1, URZ ;  /* 0x0000000104047899 */ /* 0x000fe200080006ff */
[----:B------:R-:W1:Y:S03]  /*0a40*/  FENCE.VIEW.ASYNC.S ;  /* 0x00000000000073c6 */ /* 0x000e660000000000 */
[----:B-1----:R2:W1:Y:S08]  /*0a50*/  SYNCS.EXCH.64 URZ, [UR6+0x90], UR8 ;  /* 0x0000900806ff75b2 */ /* 0x0024700008000100 */
[----:B------:R2:W1:Y:S01]  /*0a60*/  SYNCS.EXCH.64 URZ, [UR6+0xa0], UR4 ;  /* 0x0000a00406ff75b2 */ /* 0x0004620008000100 */
[----:B------:R2:W1:Y:S01]  /*0a70*/  SYNCS.EXCH.64 URZ, [UR6+0x98], UR8 ;  /* 0x0000980806ff75b2 */ /* 0x0004620008000100 */
[----:B------:R2:W1:Y:S02]  /*0a80*/  SYNCS.EXCH.64 URZ, [UR6+0xa8], UR4 ;  /* 0x0000a80406ff75b2 */ /* 0x0004640008000100 */
[----:B--2---:R-:W-:Y:S01]  /*0a90*/  NOP ;  /* 0x0000000000007918 */ /* 0x004fe20000000000 */
.L_x_12:
        /* <DEDUP_REMOVED lines=26> */
.L_x_13:
[----:B------:R-:W2:Y:S01]  /*0c40*/  SHFL.IDX PT, R2, R86, RZ, 0x1f ;  /* 0x00001fff56027589 */ /* 0x000ea200000e0000 */
[----:B------:R-:W-:Y:S01]  /*0c50*/  NOP ;  /* 0x0000000000007918 */ /* 0x000fe20000000000 */
[----:B--2---:R-:W-:-:S13]  /*0c60*/  ISETP.NE.AND P0, PT, R2, 0x3, PT ;  /* 0x000000030200780c */ /* 0x004fda0003f05270 */
[----:B------:R-:W-:Y:S05]  /*0c70*/  @P0 BRA `(.L_x_14) ;  /* 0x0000000000380947 */ /* 0x000fea0003800000 */
[----:B------:R-:W2:Y:S01]  /*0c80*/  S2UR UR5, SR_CgaCtaId ;  /* 0x00000000000579c3 */ /* 0x000ea20000008800 */
[----:B-1----:R-:W-:Y:S01]  /*0c90*/  UMOV UR4, 0x400 ;  /* 0x0000040000047882 */ /* 0x002fe20000000000 */
[----:B------:R-:W-:Y:S01]  /*0ca0*/  UMOV UR6, 0x20 ;  /* 0x0000002000067882 */ /* 0x000fe20000000000 */
[----:B------:R-:W-:Y:S01]  /*0cb0*/  ELECT P0, URZ, PT ;  /* 0x0000000000ff782f */ /* 0x000fe20003800000 */
[----:B------:R-:W-:-:S04]  /*0cc0*/  UIADD3 UR6, UPT, UPT, -UR6, 0x100000, URZ ;  /* 0x0010000006067890 */ /* 0x000fc8000fffe1ff */
[----:B------:R-:W-:Y:S02]  /*0cd0*/  USHF.L.U32 UR7, UR6, 0xb, URZ ;  /* 0x0000000b06077899 */ /* 0x000fe400080006ff */
[----:B------:R-:W-:Y:S02]  /*0ce0*/  USHF.L.U32 UR6, UR6, 0x1, URZ ;  /* 0x0000000106067899 */ /* 0x000fe400080006ff */
[----:B--2---:R-:W-:Y:S01]  /*0cf0*/  ULEA UR4, UR5, UR4, 0x18 ;  /* 0x0000000405047291 */ /* 0x004fe2000f8ec0ff */
[----:B------:R-:W1:Y:S11]  /*0d00*/  FENCE.VIEW.ASYNC.S ;  /* 0x00000000000073c6 */ /* 0x000e760000000000 */
[----:B-1----:R2:W1:Y:S01]  /*0d10*/  SYNCS.EXCH.64 URZ, [UR4+0xf0], UR6 ;  /* 0x0000f00604ff75b2 */ /* 0x0024620008000100 */
[----:B------:R2:W1:Y:S01]  /*0d20*/  SYNCS.EXCH.64 URZ, [UR4+0x100], UR6 ;  /* 0x0001000604ff75b2 */ /* 0x0004620008000100 */
[----:B------:R2:W1:Y:S01]  /*0d30*/  SYNCS.EXCH.64 URZ, [UR4+0xf8], UR6 ;  /* 0x0000f80604ff75b2 */ /* 0x0004620008000100 */
[----:B------:R2:W1:Y:S02]  /*0d40*/  SYNCS.EXCH.64 URZ, [UR4+0x108], UR6 ;  /* 0x0001080604ff75b2 */ /* 0x0004640008000100 */
[----:B--2---:R-:W-:Y:S01]  /*0d50*/  NOP ;  /* 0x0000000000007918 */ /* 0x004fe20000000000 */
.L_x_14:
[----:B-1----:R-:W1:Y:S01]  /*0d60*/  LDCU UR4, c[0x0][0x36c] ;  /* 0x00006d80ff0477ac */ /* 0x002e620008000800 */
[----:B------:R-:W-:Y:S01]  /*0d70*/  ISETP.NE.OR P3, PT, R0, 0x2, !P3 ;  /* 0x000000020000780c */ /* 0x000fe20005f65670 */
[----:B------:R-:W-:Y:S01]  /*0d80*/  NOP ;  /* 0x0000000000007918 */ /* 0x000fe20000000000 */
[----:B------:R-:W-:Y:S01]  /*0d90*/  LOP3.LUT R0, R95, 0x1f, RZ, 0xc0, !PT ;  /* 0x0000001f5f007812 */ /* 0x000fe200078ec0ff */
[----:B------:R-:W-:Y:S02]  /*0da0*/  UISETP.NE.AND UP4, UPT, UR18, URZ, UPT ;  /* 0x000000ff1200728c */ /* 0x000fe4000bf85270 */
[----:B-1----:R-:W-:-:S09]  /*0db0*/  UISETP.EQ.U32.AND UP5, UPT, UR4, 0x1, UPT ;  /* 0x000000010400788c */ /* 0x002fd2000bfa2070 */
[----:B------:R-:W-:Y:S05]  /*0dc0*/  BRA.U !UP5, `(.L_x_15) ;  /* 0x000000010d087547 */ /* 0x000fea000b800000 */
[----:B---34-:R-:W-:Y:S01]  /*0dd0*/  UCGABAR_ARV ;  /* 0x00000000000079c7 */ /* 0x018fe20008000000 */
[----:B------:R-:W-:Y:S05]  /*0de0*/  BRA `(.L_x_16) ;  /* 0x0000000000047947 */ /* 0x000fea0003800000 */
.L_x_15:
[----:B---34-:R-:W-:Y:S01]  /*0df0*/  NOP ;  /* 0x0000000000007918 */ /* 0x018fe20000000000 */
.L_x_16:
[----:B------:R-:W1:Y:S01]  /*0e00*/  S2UR UR30, SR_CTAID.X ;  /* 0x00000000001e79c3 */ /* 0x000e620000002500 */
[----:B------:R-:W-:-:S05]  /*0e10*/  CS2R.32 R87, SR_CgaSize ;  /* 0x0000000000577805 */ /* 0x000fca0000008a00 */
[----:B------:R-:W-:-:S05]  /*0e20*/  IMAD R87, R87, -0xa0, RZ ;  /* 0xffffff6057577824 */ /* 0x000fca00078e02ff */
[----:B------:R-:W-:-:S14]  /*0e30*/  R2UR UR5, R87 ;  /* 0x00000000570572ca */ /* 0x000fdc00000e0000 */
[----:B------:R-:W2:Y:S01]  /*0e40*/  LDCU UR5, c[0x0][UR5+0x2b0] ;  /* 0x00005600050577ac */ /* 0x000ea20008000800 */
[----:B------:R-:W-:-:S05]  /*0e50*/  CS2R.32 R87, SR_CgaSize ;  /* 0x0000000000577805 */ /* 0x000fca0000008a00 */
[----:B------:R-:W-:-:S05]  /*0e60*/  IMAD R87, R87, -0xa0, RZ ;  /* 0xffffff6057577824 */ /* 0x000fca00078e02ff */
[----:B------:R-:W-:-:S14]  /*0e70*/  R2UR UR4, R87 ;  /* 0x00000000570472ca */ /* 0x000fdc00000e0000 */
[----:B------:R-:W3:Y:S01]  /*0e80*/  LDCU UR4, c[0x0][UR4+0x2b4] ;  /* 0x00005680040477ac */ /* 0x000ee20008000800 */
[----:B------:R-:W4:Y:S01]  /*0e90*/  S2UR UR31, SR_CTAID.Y ;  /* 0x00000000001f79c3 */ /* 0x000f220000002600 */
[----:B------:R-:W-:-:S05]  /*0ea0*/  CS2R.32 R87, SR_CgaSize ;  /* 0x0000000000577805 */ /* 0x000fca0000008a00 */
[----:B------:R-:W-:-:S05]  /*0eb0*/  IMAD R87, R87, -0xa0, RZ ;  /* 0xffffff6057577824 */ /* 0x000fca00078e02ff */
[----:B------:R-:W-:-:S14]  /*0ec0*/  R2UR UR7, R87 ;  /* 0x00000000570772ca */ /* 0x000fdc00000e0000 */
[----:B------:R-:W3:Y:S01]  /*0ed0*/  LDCU UR7, c[0x0][UR7+0x2a0] ;  /* 0x00005400070777ac */ /* 0x000ee20008000800 */
[----:B------:R-:W-:-:S05]  /*0ee0*/  CS2R.32 R87, SR_CgaSize ;  /* 0x0000000000577805 */ /* 0x000fca0000008a00 */
[----:B------:R-:W-:-:S05]  /*0ef0*/  IMAD R87, R87, -0xa0, RZ ;  /* 0xffffff6057577824 */ /* 0x000fca00078e02ff */
[----:B------:R-:W-:-:S14]  /*0f00*/  R2UR UR59, R87 ;  /* 0x00000000573b72ca */ /* 0x000fdc00000e0000 */
[----:B------:R-:W3:Y:S01]  /*0f10*/  LDCU UR59, c[0x0][UR59+0x2a4] ;  /* 0x000054803b3b77ac */ /* 0x000ee20008000800 */
[----:B------:R-:W3:Y:S01]  /*0f20*/  S2UR UR8, SR_CgaCtaId ;  /* 0x00000000000879c3 */ /* 0x000ee20000008800 */
[----:B------:R-:W3:Y:S01]  /*0f30*/  LDCU UR19, c[0x0][0xb24] ;  /* 0x00016480ff1377ac */ /* 0x000ee20008000800 */
[----:B------:R-:W3:Y:S01]  /*0f40*/  LDCU UR42, c[0x0][0xb24] ;  /* 0x00016480ff2a77ac */ /* 0x000ee20008000800 */
[----:B-1----:R-:W-:Y:S01]  /*0f50*/  I2FP.F32.U32 R3, UR30 ;  /* 0x0000001e00037c45 */ /* 0x002fe20008201000 */
[----:B------:R-:W1:Y:S04]  /*0f60*/  LDCU UR22, c[0x0][0xb30] ;  /* 0x00016600ff1677ac */ /* 0x000e680008000800 */
[----:B--2---:R-:W-:Y:S01]  /*0f70*/  FMUL R3, R3, UR5 ;  /* 0x0000000503037c20 */ /* 0x004fe20008400000 */
[----:B----4-:R-:W-:-:S05]  /*0f80*/  I2FP.F32.U32 R2, UR31 ;  /* 0x0000001f00027c45 */ /* 0x010fca0008201000 */
[----:B------:R-:W2:Y:S01]  /*0f90*/  F2I.U32.TRUNC.NTZ R3, R3 ;  /* 0x0000000300037305 */ /* 0x000ea2000020f000 */
[----:B---3--:R-:W-:Y:S01]  /*0fa0*/  FMUL R2, R2, UR4 ;  /* 0x0000000402027c20 */ /* 0x008fe20008400000 */
[----:B------:R-:W-:-:S06]  /*0fb0*/  USHF.L.U32 UR28, UR8, 0xe, URZ ;  /* 0x0000000e081c7899 */ /* 0x000fcc00080006ff */
[----:B------:R-:W3:Y:S01]  /*0fc0*/  F2I.U32.TRUNC.NTZ R2, R2 ;  /* 0x0000000200027305 */ /* 0x000ee2000020f000 */
[----:B------:R-:W-:Y:S01]  /*0fd0*/  ULOP3.LUT UR28, UR28, 0x4000, URZ, 0xc0, !UPT ;  /* 0x000040001c1c7892 */ /* 0x000fe2000f8ec0ff */
[----:B--2---:R-:W-:Y:S02]  /*0fe0*/  R2UR UR4, R3 ;  /* 0x00000000030472ca */ /* 0x004fe400000e0000 */
[----:B---3--:R-:W-:Y:S02]  /*0ff0*/  R2UR UR6, R2 ;  /* 0x00000000020672ca */ /* 0x008fe400000e0000 */
[----:B------:R-:W-:-:S09]  /*1000*/  PRMT R2, RZ, 0x7610, R2 ;  /* 0x00007610ff027816 */ /* 0x000fd20000000002 */
[----:B------:R-:W-:-:S04]  /*1010*/  UIADD3 UR5, UPT, UPT, -UR4, URZ, URZ ;  /* 0x000000ff04057290 */ /* 0x000fc8000fffe1ff */
[----:B------:R-:W-:Y:S02]  /*1020*/  UIMAD UR5, UR7, UR5, UR30 ;  /* 0x00000005070572a4 */ /* 0x000fe4000f8e021e */
[----:B------:R-:W-:-:S04]  /*1030*/  UIADD3 UR4, UPT, UPT, -UR6, URZ, URZ ;  /* 0x000000ff06047290 */ /* 0x000fc8000fffe1ff */
[----:B------:R-:W-:Y:S01]  /*1040*/  IMAD.U32 R87, RZ, RZ, UR5 ;  /* 0x00000005ff577e24 */ /* 0x000fe2000f8e00ff */
[----:B------:R-:W-:Y:S01]  /*1050*/  UIMAD UR59, UR59, UR4, UR31 ;  /* 0x000000043b3b72a4 */ /* 0x000fe2000f8e021f */
[----:B-1----:R-:W-:Y:S11]  /*1060*/  BRA.U UP4, `(.L_x_17) ;  /* 0x0000000104287547 */ /* 0x002ff6000b800000 */
[----:B------:R-:W-:Y:S01]  /*1070*/  R2UR UR6, R87 ;  /* 0x00000000570672ca */ /* 0x000fe200000e0000 */
[----:B------:R-:W-:-:S12]  /*1080*/  UISETP.NE.AND UP0, UPT, UR59, URZ, UPT ;  /* 0x000000ff3b00728c */ /* 0x000fd8000bf05270 */
[----:B------:R-:W-:-:S04]  /*1090*/  UISETP.EQ.OR UP0, UPT, UR6, URZ, !UP0 ;  /* 0x000000ff0600728c */ /* 0x000fc8000c702670 */
[----:B------:R-:W-:Y:S02]  /*10a0*/  USEL UR5, URZ, 0x1, !UP0 ;  /* 0x00000001ff057887 */ /* 0x000fe4000c000000 */
[----:B------:R-:W-:-:S04]  /*10b0*/  UISETP.NE.AND UP0, UPT, UR59, URZ, UPT ;  /* 0x000000ff3b00728c */ /* 0x000fc8000bf05270 */
[----:B------:R-:W-:Y:S02]  /*10c0*/  USEL UR4, URZ, 0x2, UP0 ;  /* 0x00000002ff047887 */ /* 0x000fe40008000000 */
[----:B------:R-:W-:-:S04]  /*10d0*/  UISETP.NE.AND UP0, UPT, UR6, 0x1, UPT ;  /* 0x000000010600788c */ /* 0x000fc8000bf05270 */
[----:B------:R-:W-:-:S04]  /*10e0*/  USEL UR4, UR4, 0x2, UP0 ;  /* 0x0000000204047887 */ /* 0x000fc80008000000 */
[----:B------:R-:W-:-:S06]  /*10f0*/  UIADD3 UR4, UPT, UPT, UR5, UR4, URZ ;  /* 0x0000000405047290 */ /* 0x000fcc000fffe0ff */
[----:B------:R-:W-:-:S07]  /*1100*/  MOV R2, UR4 ;  /* 0x0000000400027c02 */ /* 0x000fce0008000f00 */
.L_x_17:
[----:B------:R-:W1:Y:S01]  /*1110*/  S2UR UR36, SR_CTAID.Z ;  /* 0x00000000002479c3 */ /* 0x000e620000002700 */
[----:B------:R-:W-:-:S09]  /*1120*/  UISETP.GE.AND UP0, UPT, UR19, 0x1, UPT ;  /* 0x000000011300788c */ /* 0x000fd2000bf06270 */
[----:B------:R-:W-:Y:S05]  /*1130*/  BRA.U !UP0, `(.L_x_18) ;  /* 0x0000000108d47547 */ /* 0x000fea000b800000 */
[----:B------:R-:W2:Y:S01]  /*1140*/  LDCU.128 UR12, c[0x0][0xb10] ;  /* 0x00016200ff0c77ac */ /* 0x000ea20008000c00 */
[----:B------:R-:W3:Y:S01]  /*1150*/  LDCU UR20, c[0x0][0xb0c] ;  /* 0x00016180ff1477ac */ /* 0x000ee20008000800 */
[----:B------:R-:W4:Y:S01]  /*1160*/  LDCU UR6, c[0x0][0x370] ;  /* 0x00006e00ff0677ac */ /* 0x000f220008000800 */
[----:B------:R-:W1:Y:S01]  /*1170*/  LDCU UR7, c[0x0][0x374] ;  /* 0x00006e80ff0777ac */ /* 0x000e620008000800 */
[----:B------:R-:W1:Y:S01]  /*1180*/  LDCU UR21, c[0x0][0xb20] ;  /* 0x00016400ff1577ac */ /* 0x000e620008000800 */
[----:B--2---:R-:W-:Y:S02]  /*1190*/  UIMAD.WIDE.U32 UR4, UR30, UR12, URZ ;  /* 0x0000000c1e0472a5 */ /* 0x004fe4000f8e00ff */
[----:B---3--:R-:W-:Y:S01]  /*11a0*/  UISETP.NE.AND UP0, UPT, UR20, 0x1, UPT ;  /* 0x000000011400788c */ /* 0x008fe2000bf05270 */
[----:B------:R-:W2:Y:S01]  /*11b0*/  LDCU.64 UR8, c[0x0][0xb28] ;  /* 0x00016500ff0877ac */ /* 0x000ea20008000a00 */
[----:B----4-:R-:W-:-:S03]  /*11c0*/  UIMAD.WIDE.U32 UR10, UR6, UR12, URZ ;  /* 0x0000000c060a72a5 */ /* 0x010fc6000f8e00ff */
[----:B------:R-:W-:Y:S01]  /*11d0*/  UMOV UR4, UR5 ;  /* 0x0000000500047c82 */ /* 0x000fe20008000000 */
[----:B------:R-:W-:Y:S02]  /*11e0*/  UISETP.NE.AND UP2, UPT, UR19, 0x1, UPT ;  /* 0x000000011300788c */ /* 0x000fe4000bf45270 */
[----:B------:R-:W-:Y:S01]  /*11f0*/  USHF.R.U32.HI UR4, URZ, UR13, UR4 ;  /* 0x0000000dff047299 */ /* 0x000fe20008011604 */
[----:B------:R-:W-:Y:S01]  /*1200*/  UMOV UR10, UR11 ;  /* 0x0000000b000a7c82 */ /* 0x000fe20008000000 */
[----:B------:R-:W-:Y:S02]  /*1210*/  UIMAD.WIDE.U32 UR16, UR31, UR15, URZ ;  /* 0x0000000f1f1072a5 */ /* 0x000fe4000f8e00ff */
[----:B------:R-:W-:Y:S02]  /*1220*/  USEL UR5, UR30, UR4, !UP0 ;  /* 0x000000041e057287 */ /* 0x000fe4000c000000 */
[----:B------:R-:W-:Y:S02]  /*1230*/  @UP0 USHF.R.U32.HI UR6, URZ, UR13, UR10 ;  /* 0x0000000dff060299 */ /* 0x000fe4000801160a */
[----:B------:R-:W-:-:S02]  /*1240*/  UISETP.NE.AND UP0, UPT, UR14, 0x1, UPT ;  /* 0x000000010e00788c */ /* 0x000fc4000bf05270 */
[----:B-1----:R-:W-:Y:S02]  /*1250*/  UIMAD.WIDE.U32 UR10, UR7, UR15, URZ ;  /* 0x0000000f070a72a5 */ /* 0x002fe4000f8e00ff */
[----:B--2---:R-:W-:Y:S01]  /*1260*/  UIMAD.WIDE.U32 UR12, UR6, UR8, URZ ;  /* 0x00000008060c72a5 */ /* 0x004fe2000f8e00ff */
[----:B------:R-:W-:Y:S02]  /*1270*/  UMOV UR4, UR17 ;  /* 0x0000001100047c82 */ /* 0x000fe40008000000 */
[----:B------:R-:W-:Y:S02]  /*1280*/  USHF.R.U32.HI UR4, URZ, UR21, UR4 ;  /* 0x00000015ff047299 */ /* 0x000fe40008011604 */
[----:B------:R-:W-:Y:S02]  /*1290*/  UMOV UR10, UR11 ;  /* 0x0000000b000a7c82 */ /* 0x000fe40008000000 */
[----:B------:R-:W-:Y:S01]  /*12a0*/  UMOV UR12, UR13 ;  /* 0x0000000d000c7c82 */ /* 0x000fe20008000000 */
[----:B------:R-:W-:-:S02]  /*12b0*/  @UP0 USHF.R.U32.HI UR7, URZ, UR21, UR10 ;  /* 0x00000015ff070299 */ /* 0x000fc4000801160a */
[----:B------:R-:W-:Y:S02]  /*12c0*/  USEL UR4, UR31, UR4, !UP0 ;  /* 0x000000041f047287 */ /* 0x000fe4000c000000 */
[----:B------:R-:W-:Y:S02]  /*12d0*/  UIMAD.WIDE.U32 UR10, UR7, UR8, URZ ;  /* 0x00000008070a72a5 */ /* 0x000fe4000f8e00ff */
[----:B------:R-:W-:Y:S02]  /*12e0*/  @UP2 USHF.R.U32.HI UR6, URZ, UR9, UR12 ;  /* 0x00000009ff062299 */ /* 0x000fe4000801160c */
[----:B------:R-:W-:-:S03]  /*12f0*/  UIMAD.WIDE.U32 UR12, UR4, UR8, URZ ;  /* 0x00000008040c72a5 */ /* 0x000fc6000f8e00ff */
[----:B------:R-:W-:Y:S02]  /*1300*/  UMOV UR10, UR11 ;  /* 0x0000000b000a7c82 */ /* 0x000fe40008000000 */
[----:B------:R-:W-:Y:S02]  /*1310*/  @UP2 USHF.R.U32.HI UR7, URZ, UR9, UR10 ;  /* 0x00000009ff072299 */ /* 0x000fe4000801160a */
[----:B------:R-:W-:Y:S02]  /*1320*/  UIMAD UR10, UR6, UR19, URZ ;  /* 0x00000013060a72a4 */ /* 0x000fe4000f8e02ff */
[----:B------:R-:W-:-:S04]  /*1330*/  UIMAD UR7, UR7, UR19, URZ ;  /* 0x00000013070772a4 */ /* 0x000fc8000f8e02ff */
[----:B------:R-:W-:-:S03]  /*1340*/  UISETP.GE.AND UP0, UPT, UR4, UR7, UPT ;  /* 0x000000070400728c */ /* 0x000fc6000bf06270 */
[----:B------:R-:W-:Y:S01]  /*1350*/  UMOV UR7, UR13 ;  /* 0x0000000d00077c82 */ /* 0x000fe20008000000 */
[----:B------:R-:W-:Y:S02]  /*1360*/  UISETP.GE.OR UP0, UPT, UR5, UR10, UP0 ;  /* 0x0000000a0500728c */ /* 0x000fe40008706670 */
[----:B------:R-:W-:Y:S02]  /*1370*/  UIMAD.WIDE.U32 UR10, UR5, UR8, URZ ;  /* 0x00000008050a72a5 */ /* 0x000fe4000f8e00ff */
[----:B------:R-:W-:Y:S02]  /*1380*/  USHF.R.U32.HI UR7, URZ, UR9, UR7 ;  /* 0x00000009ff077299 */ /* 0x000fe40008011607 */
[----:B------:R-:W-:Y:S02]  /*1390*/  UIADD3 UR10, UPT, UPT, -UR4, URZ, URZ ;  /* 0x000000ff040a7290 */ /* 0x000fe4000fffe1ff */
[----:B------:R-:W-:Y:S02]  /*13a0*/  USEL UR7, UR4, UR7, !UP2 ;  /* 0x0000000704077287 */ /* 0x000fe4000d000000 */
[----:B------:R-:W-:Y:S01]  /*13b0*/  UIMAD UR10, UR14, UR10, UR31 ;  /* 0x0000000a0e0a72a4 */ /* 0x000fe2000f8e021f */
[----:B------:R-:W-:Y:S01]  /*13c0*/  @!UP0 UMOV UR8, UR11 ;  /* 0x0000000b00088c82 */ /* 0x000fe20008000000 */
[----:B------:R-:W-:-:S02]  /*13d0*/  UIADD3 UR11, UPT, UPT, -UR5, URZ, URZ ;  /* 0x000000ff050b7290 */ /* 0x000fc4000fffe1ff */
[----:B------:R-:W-:Y:S02]  /*13e0*/  @!UP0 USHF.R.U32.HI UR8, URZ, UR9, UR8 ;  /* 0x00000009ff088299 */ /* 0x000fe40008011608 */
[----:B------:R-:W-:Y:S02]  /*13f0*/  UIADD3 UR9, UPT, UPT, -UR7, URZ, URZ ;  /* 0x000000ff07097290 */ /* 0x000fe4000fffe1ff */
[----:B------:R-:W-:Y:S02]  /*1400*/  @!UP0 USEL UR8, UR5, UR8, !UP2 ;  /* 0x0000000805088287 */ /* 0x000fe4000d000000 */
[----:B------:R-:W-:Y:S02]  /*1410*/  UIMAD UR9, UR19, UR9, UR4 ;  /* 0x00000009130972a4 */ /* 0x000fe4000f8e0204 */
[----:B------:R-:W-:Y:S02]  /*1420*/  @!UP0 UIADD3 UR7, UPT, UPT, UR7, -UR8, URZ ;  /* 0x8000000807078290 */ /* 0x000fe4000fffe0ff */
[----:B------:R-:W-:-:S02]  /*1430*/  @!UP0 UIMAD UR6, UR9, UR6, UR8 ;  /* 0x00000006090682a4 */ /* 0x000fc4000f8e0208 */
[----:B------:R-:W-:Y:S02]  /*1440*/  @!UP0 UIMAD UR4, UR7, UR19, UR5 ;  /* 0x00000013070482a4 */ /* 0x000fe4000f8e0205 */
[----:B------:R-:W-:Y:S02]  /*1450*/  UIMAD UR30, UR20, UR11, UR30 ;  /* 0x0000000b141e72a4 */ /* 0x000fe4000f8e021e */
[----:B------:R-:W-:Y:S01]  /*1460*/  UIMAD UR31, UR4, UR14, UR10 ;  /* 0x0000000e041f72a4 */ /* 0x000fe2000f8e020a */
[----:B------:R-:W-:Y:S02]  /*1470*/  @!UP0 UMOV UR5, UR6 ;  /* 0x0000000600058c82 */ /* 0x000fe40008000000 */
[----:B------:R-:W-:-:S12]  /*1480*/  UIMAD UR30, UR5, UR20, UR30 ;  /* 0x00000014051e72a4 */ /* 0x000fd8000f8e021e */
.L_x_18:
[----:B------:R-:W-:-:S09]  /*1490*/  UISETP.NE.AND UP0, UPT, UR22, 0x1, UPT ;  /* 0x000000011600788c */ /* 0x000fd2000bf05270 */
[----:B------:R-:W-:Y:S05]  /*14a0*/  BRA.U UP0, `(.L_x_19) ;  /* 0x0000000100407547 */ /* 0x000fea000b800000 */
[----:B------:R-:W2:Y:S01]  /*14b0*/  LDCU.128 UR8, c[0x0][0xb10] ;  /* 0x00016200ff0877ac */ /* 0x000ea20008000c00 */
[----:B------:R-:W3:Y:S01]  /*14c0*/  LDCU UR12, c[0x0][0xb0c] ;  /* 0x00016180ff0c77ac */ /* 0x000ee20008000800 */
[----:B------:R-:W4:Y:S01]  /*14d0*/  LDCU UR13, c[0x0][0xb20] ;  /* 0x00016400ff0d77ac */ /* 0x000f220008000800 */
[----:B--2---:R-:W-:Y:S02]  /*14e0*/  UIMAD.WIDE.U32 UR4, UR30, UR8, URZ ;  /* 0x000000081e0472a5 */ /* 0x004fe4000f8e00ff */
[----:B------:R-:W-:Y:S02]  /*14f0*/  UIMAD.WIDE.U32 UR6, UR31, UR11, URZ ;  /* 0x0000000b1f0672a5 */ /* 0x000fe4000f8e00ff */
[----:B---3--:R-:W-:Y:S02]  /*1500*/  UISETP.NE.AND UP0, UPT, UR12, 0x1, UPT ;  /* 0x000000010c00788c */ /* 0x008fe4000bf05270 */
[----:B------:R-:W-:-:S03]  /*1510*/  USHF.R.U32.HI UR5, URZ, UR9, UR5 ;  /* 0x00000009ff057299 */ /* 0x000fc60008011605 */
[----:B------:R-:W-:Y:S01]  /*1520*/  UMOV UR4, UR7 ;  /* 0x0000000700047c82 */ /* 0x000fe20008000000 */
[----:B------:R-:W-:Y:S02]  /*1530*/  USEL UR5, UR30, UR5, !UP0 ;  /* 0x000000051e057287 */ /* 0x000fe4000c000000 */
[----:B------:R-:W-:Y:S02]  /*1540*/  UISETP.NE.AND UP0, UPT, UR10, 0x1, UPT ;  /* 0x000000010a00788c */ /* 0x000fe4000bf05270 */
[----:B----4-:R-:W-:-:S04]  /*1550*/  USHF.R.U32.HI UR4, URZ, UR13, UR4 ;  /* 0x0000000dff047299 */ /* 0x010fc80008011604 */
[----:B------:R-:W-:-:S04]  /*1560*/  USEL UR4, UR31, UR4, !UP0 ;  /* 0x000000041f047287 */ /* 0x000fc8000c000000 */
[----:B------:R-:W-:Y:S02]  /*1570*/  UIADD3 UR6, UPT, UPT, UR5, -UR4, URZ ;  /* 0x8000000405067290 */ /* 0x000fe4000fffe0ff */
[----:B------:R-:W-:Y:S02]  /*1580*/  UIADD3 UR4, UPT, UPT, -UR5, UR4, URZ ;  /* 0x0000000405047290 */ /* 0x000fe4000fffe1ff */
[----:B------:R-:W-:Y:S02]  /*1590*/  UIMAD UR31, UR6, UR10, UR31 ;  /* 0x0000000a061f72a4 */ /* 0x000fe4000f8e021f */
[----:B------:R-:W-:-:S12]  /*15a0*/  UIMAD UR30, UR4, UR12, UR30 ;  /* 0x0000000c041e72a4 */ /* 0x000fd8000f8e021e */
.L_x_19:
[----:B------:R-:W-:Y:S01]  /*15b0*/  UISETP.NE.AND UP0, UPT, UR18, 0x2, UPT ;  /* 0x000000021200788c */ /* 0x000fe2000bf05270 */
[----:B------:R-:W-:Y:S09]  /*15c0*/  BRA.U !UP5, `(.L_x_20) ;  /* 0x000000010d0c7547 */ /* 0x000ff2000b800000 */
[----:B------:R-:W-:Y:S01]  /*15d0*/  UCGABAR_WAIT ;  /* 0x0000000000007dc7 */ /* 0x000fe20008000000 */
[----:B------:R-:W-:Y:S01]  /*15e0*/  CCTL.IVALL ;  /* 0x00000000ff00798f */ /* 0x000fe20002000000 */
[----:B------:R-:W-:Y:S05]  /*15f0*/  BRA `(.L_x_21) ;  /* 0x0000000000047947 */ /* 0x000fea0003800000 */
.L_x_20:
[----:B------:R-:W-:Y:S06]  /*1600*/  BAR.SYNC.DEFER_BLOCKING 0x0 ;  /* 0x0000000000007b1d */ /* 0x000fec0000010000 */
.L_x_21:
[----:B------:R-:W-:Y:S05]  /*1610*/  BRA.U UP0, `(.L_x_22) ;  /* 0x0000001100bc7547 */ /* 0x000fea000b800000 */
[----:B------:R-:W2:Y:S01]  /*1620*/  LDCU UR6, c[0x0][0x38c] ;  /* 0x00007180ff0677ac */ /* 0x000ea20008000800 */
[----:B------:R-:W3:Y:S01]  /*1630*/  S2UR UR8, SR_CgaCtaId ;  /* 0x00000000000879c3 */ /* 0x000ee20000008800 */
[----:B------:R-:W-:Y:S01]  /*1640*/  PLOP3.LUT P1, PT, PT, PT, UP3, 0x80, 0x8 ;  /* 0x000000000008781c */ /* 0x000fe20003f2f038 */
[----:B------:R-:W-:Y:S01]  /*1650*/  IMAD.MOV.U32 R12, RZ, RZ, 0x1 ;  /* 0x00000001ff0c7424 */ /* 0x000fe200078e00ff */
[----:B------:R-:W-:Y:S01]  /*1660*/  UMOV UR7, 0x400 ;  /* 0x0000040000077882 */ /* 0x000fe20000000000 */
[----:B------:R-:W-:Y:S01]  /*1670*/  UISETP.NE.AND UP1, UPT, UR18, URZ, UPT ;  /* 0x000000ff1200728c */ /* 0x000fe2000bf25270 */
[----:B------:R-:W-:Y:S01]  /*1680*/  ISETP.EQ.OR P2, PT, R0, RZ, P3 ;  /* 0x000000ff0000720c */ /* 0x000fe20001f42670 */
[----:B------:R-:W-:Y:S01]  /*1690*/  USEL UR24, URZ, 0x1, UP6 ;  /* 0x00000001ff187887 */ /* 0x000fe2000b000000 */
[----:B------:R-:W-:Y:S02]  /*16a0*/  PLOP3.LUT P1, PT, P1, PT, PT, 0x8, 0x80 ;  /* 0x000000000080781c */ /* 0x000fe40000f2e170 */
[----:B------:R-:W-:Y:S01]  /*16b0*/  CS2R R10, SRZ ;  /* 0x00000000000a7805 */ /* 0x000fe2000001ff00 */
[----:B------:R-:W-:Y:S01]  /*16c0*/  IMAD.MOV.U32 R9, RZ, RZ, RZ ;  /* 0x000000ffff097224 */ /* 0x000fe200078e00ff */
[----:B------:R-:W4:Y:S01]  /*16d0*/  LDCU UR40, c[0x0][0x370] ;  /* 0x00006e00ff2877ac */ /* 0x000f220008000800 */
[----:B------:R-:W-:Y:S01]  /*16e0*/  IMAD.MOV.U32 R8, RZ, RZ, 0x1 ;  /* 0x00000001ff087424 */ /* 0x000fe200078e00ff */
[----:B------:R-:W1:Y:S01]  /*16f0*/  LDCU.64 UR26, c[0x0][0x348] ;  /* 0x00006900ff1a77ac */ /* 0x000e620008000a00 */
[----:B--2---:R-:W-:-:S02]  /*1700*/  UIADD3 UR5, UPT, UPT, UR6, 0x7f, URZ ;  /* 0x0000007f06057890 */ /* 0x004fc4000fffe0ff */
[----:B------:R-:W-:Y:S02]  /*1710*/  USHF.R.U32.HI UR45, URZ, 0x7, UR28 ;  /* 0x00000007ff2d7899 */ /* 0x000fe4000801161c */
[----:B------:R-:W-:Y:S02]  /*1720*/  USHF.R.S32.HI UR4, URZ, 0x1f, UR5 ;  /* 0x0000001fff047899 */ /* 0x000fe40008011405 */
[----:B---3--:R-:W-:Y:S02]  /*1730*/  ULEA UR7, UR8, UR7, 0x18 ;  /* 0x0000000708077291 */ /* 0x008fe4000f8ec0ff */
[----:B------:R-:W-:Y:S02]  /*1740*/  ULEA.HI UR4, UR4, UR5, URZ, 0x7 ;  /* 0x0000000504047291 */ /* 0x000fe4000f8f38ff */
[----:B------:R-:W-:Y:S02]  /*1750*/  UIADD3 UR46, UPT, UPT, UR6, 0xfe, URZ ;  /* 0x000000fe062e7890 */ /* 0x000fe4000fffe0ff */
[----:B------:R-:W-:-:S02]  /*1760*/  USHF.R.S32.HI UR43, URZ, 0x7, UR4 ;  /* 0x00000007ff2b7899 */ /* 0x000fc40008011404 */
[----:B------:R-:W-:Y:S02]  /*1770*/  UIADD3 UR4, UPT, UPT, UR6, -0x1, URZ ;  /* 0xffffffff06047890 */ /* 0x000fe4000fffe0ff */
[----:B------:R-:W-:Y:S02]  /*1780*/  UISETP.LT.U32.AND UP0, UPT, UR43, 0x4, UPT ;  /* 0x000000042b00788c */ /* 0x000fe4000bf01070 */
[----:B------:R-:W-:Y:S02]  /*1790*/  UISETP.GE.U32.AND UP2, UPT, UR4, -0xff, UPT ;  /* 0xffffff010400788c */ /* 0x000fe4000bf46070 */
[----:B------:R-:W-:Y:S01]  /*17a0*/  USEL UR41, UR43, 0x4, UP0 ;  /* 0x000000042b297887 */ /* 0x000fe20008000000 */
[----:B------:R-:W2:Y:S03]  /*17b0*/  LDCU UR39, c[0x0][0x374] ;  /* 0x00006e80ff2777ac */ /* 0x000ea60008000800 */
[----:B------:R-:W-:-:S02]  /*17c0*/  UIADD3 UR21, UPT, UPT, UR41, -0x1, URZ ;  /* 0xffffffff29157890 */ /* 0x000fc4000fffe0ff */
[----:B------:R-:W-:-:S03]  /*17d0*/  USEL UR24, UR24, 0x2, UP1 ;  /* 0x0000000218187887 */ /* 0x000fc60008800000 */
[----:B------:R-:W-:Y:S02]  /*17e0*/  @UP2 UIADD3 UR21, UPT, UPT, UR41, URZ, URZ ;  /* 0x000000ff29152290 */ /* 0x000fe4000fffe0ff */
[----:B------:R-:W-:Y:S02]  /*17f0*/  UIADD3 UR29, UPT, UPT, UR7, 0xe400, UR28 ;  /* 0x0000e400071d7890 */ /* 0x000fe4000fffe01c */
[----:B------:R-:W-:Y:S02]  /*1800*/  UIADD3 UR44, UPT, UPT, UR43, -UR41, URZ ;  /* 0x800000292b2c7290 */ /* 0x000fe4000fffe0ff */
[----:B------:R-:W-:Y:S01]  /*1810*/  UIADD3 UR21, UPT, UPT, UR21, 0x1, URZ ;  /* 0x0000000115157890 */ /* 0x000fe2000fffe0ff */
[----:B-1--4-:R-:W-:-:S11]  /*1820*/  UMOV UR5, URZ ;  /* 0x000000ff00057c82 */ /* 0x012fd60008000000 */
.L_x_42:
[----:B-1----:R-:W1:Y:S02]  /*1830*/  S2UR UR4, SR_CgaCtaId ;  /* 0x00000000000479c3 */ /* 0x002e640000008800 */
[----:B-1----:R-:W-:-:S09]  /*1840*/  UISETP.NE.AND UP0, UPT, UR4, URZ, UPT ;  /* 0x000000ff0400728c */ /* 0x002fd2000bf05270 */
[----:B------:R-:W-:Y:S05]  /*1850*/  BRA.U UP0, `(.L_x_23) ;  /* 0x0000000100287547 */ /* 0x000fea000b800000 */
[----:B------:R-:W-:Y:S02]  /*1860*/  LEA R0, R9, UR7, 0x3 ;  /* 0x0000000709007c11 */ /* 0x000fe4000f8e18ff */
[----:B------:R-:W-:-:S04]  /*1870*/  SHF.L.U32 R3, R8, 0x1f, RZ ;  /* 0x0000001f08037819 */ /* 0x000fc800000006ff */
[----:B------:R-:W1:Y:S02]  /*1880*/  SYNCS.PHASECHK.TRANS64.TRYWAIT P0, [R0+URZ+0x100], R3 ;  /* 0x00010003000075a7 */ /* 0x000e6400080011ff */
[----:B-1----:R-:W-:Y:S05]  /*1890*/  @!P0 BRA `(.L_x_24) ;  /* 0x0000007c00b88947 */ /* 0x002fea0003800000 */
.L_x_132:
[----:B------:R3:W-:Y:S01]  /*18a0*/  SYNCS.ARRIVE.TRANS64.A1T0 RZ, [R0+URZ+0xf0], RZ ;  /* 0x0000f0ff00ff79a7 */ /* 0x0007e200081000ff */
[----:B------:R-:W-:-:S05]  /*18b0*/  VIADD R9, R9, 0x1 ;  /* 0x0000000109097836 */ /* 0x000fca0000000000 */
[----:B------:R-:W-:-:S04]  /*18c0*/  ISETP.NE.AND P0, PT, R9, 0x2, PT ;  /* 0x000000020900780c */ /* 0x000fc80003f05270 */
[----:B-1----:R-:W-:Y:S02]  /*18d0*/  SEL R3, RZ, 0x1, P0 ;  /* 0x00000001ff037807 */ /* 0x002fe40000000000 */
[----:B------:R-:W-:Y:S02]  /*18e0*/  SEL R9, R9, RZ, P0 ;  /* 0x000000ff09097207 */ /* 0x000fe40000000000 */
[----:B------:R-:W-:-:S07]  /*18f0*/  LOP3.LUT R8, R8, R3, RZ, 0x3c, !PT ;  /* 0x0000000308087212 */ /* 0x000fce00078e3cff */
.L_x_23:
[----:B------:R-:W-:Y:S01]  /*1900*/  ULEA UR4, UR5, UR7, 0x3 ;  /* 0x0000000705047291 */ /* 0x000fe2000f8e18ff */
[----:B---3--:R-:W-:Y:S01]  /*1910*/  SHF.L.U32 R0, R12, 0x1f, RZ ;  /* 0x0000001f0c007819 */ /* 0x008fe200000006ff */
[----:B------:R-:W-:Y:S02]  /*1920*/  UISETP.GE.U32.AND UP0, UPT, UR46, 0xff, UPT ;  /* 0x000000ff2e00788c */ /* 0x000fe4000bf06070 */
[----:B------:R-:W-:Y:S02]  /*1930*/  USHF.L.U32 UR35, UR30, 0x6, URZ ;  /* 0x000000061e237899 */ /* 0x000fe400080006ff */
[----:B------:R-:W-:Y:S01]  /*1940*/  ULEA UR19, UR31, UR45, 0x8 ;  /* 0x0000002d1f137291 */ /* 0x000fe2000f8e40ff */
[----:B------:R-:W-:Y:S02]  /*1950*/  UMOV UR13, URZ ;  /* 0x000000ff000d7c82 */ /* 0x000fe40008000000 */
[----:B------:R1:W3:Y:S02]  /*1960*/  SYNCS.PHASECHK.TRANS64.TRYWAIT P0, [UR4+0x20], R0 ;  /* 0x00002000ff0075a7 */ /* 0x0002e40008001104 */
[----:B------:R-:W-:Y:S07]  /*1970*/  BRA.U !UP0, `(.L_x_25) ;  /* 0x0000000108bc7547 */ /* 0x000fee000b800000 */
[----:B------:R-:W-:Y:S01]  /*1980*/  UMOV UR6, URZ ;  /* 0x000000ff00067c82 */ /* 0x000fe20008000000 */
[----:B------:R-:W-:-:S05]  /*1990*/  UMOV UR4, UR5 ;  /* 0x0000000500047c82 */ /* 0x000fca0008000000 */
.L_x_31:
[----:B------:R-:W-:Y:S01]  /*19a0*/  ULEA UR33, UR4, UR7, 0x3 ;  /* 0x0000000704217291 */ /* 0x000fe2000f8e18ff */
[----:B---3--:R-:W-:Y:S01]  /*19b0*/  @!P3 MOV R2, 0xa000 ;  /* 0x0000a0000002b802 */ /* 0x008fe20000000f00 */
[----:B-1-34-:R-:W-:Y:S10]  /*19c0*/  @P0 BRA `(.L_x_26) ;  /* 0x00000000000c0947 */ /* 0x01aff40003800000 */
[----:B------:R-:W-:-:S04]  /*19d0*/  SHF.L.U32 R3, R12, 0x1f, RZ ;  /* 0x0000001f0c037819 */ /* 0x000fc800000006ff */
[----:B------:R-:W3:Y:S02]  /*19e0*/  SYNCS.PHASECHK.TRANS64.TRYWAIT P0, [UR33+0x20], R3 ;  /* 0x00002003ff0075a7 */ /* 0x000ee40008001121 */
[----:B---3--:R-:W-:Y:S05]  /*19f0*/  @!P0 BRA `(.L_x_27) ;  /* 0x0000007c00748947 */ /* 0x008fea0003800000 */
.L_x_26:
[----:B------:R3:W-:Y:S01]  /*1a00*/  @!P3 SYNCS.ARRIVE.TRANS64 RZ, [UR33], R2 ;  /* 0x00000002ffffb9a7 */ /* 0x0007e20008000021 */
[----:B------:R-:W-:-:S04]  /*1a10*/  ULOP3.LUT UR5, UR24, 0x2, URZ, 0xfc, !UPT ;  /* 0x0000000218057892 */ /* 0x000fc8000f8efcff */
[----:B------:R-:W-:-:S09]  /*1a20*/  UISETP.NE.AND UP0, UPT, UR5, 0x2, UPT ;  /* 0x000000020500788c */ /* 0x000fd2000bf05270 */
[----:B------:R-:W-:Y:S05]  /*1a30*/  BRA.U UP0, `(.L_x_28) ;  /* 0x0000000100047547 */ /* 0x000fea000b800000 */
[----:B--2---:R-:W-:Y:S05]  /*1a40*/  BPT.TRAP 0x1 ;  /* 0x000000040000795c */ /* 0x004fea0000300000 */
.L_x_28:
[----:B------:R-:W-:Y:S04]  /*1a50*/  BSSY.RECONVERGENT B0, `(.L_x_29) ;  /* 0x0000003000007945 */ /* 0x000fe80003800200 */
[----:B------:R-:W-:Y:S05]  /*1a60*/  @P2 BRA `(.L_x_30) ;  /* 0x0000000000042947 */ /* 0x000fea0003800000 */
[----:B--2---:R-:W-:Y:S05]  /*1a70*/  BPT.TRAP 0x1 ;  /* 0x000000040000795c */ /* 0x004fea0000300000 */
.L_x_30:
[----:B--2---:R-:W-:Y:S05]  /*1a80*/  BSYNC.RECONVERGENT B0 ;  /* 0x0000000000007941 */ /* 0x004fea0003800200 */
.L_x_29:
[----:B------:R-:W-:Y:S02]  /*1a90*/  UIADD3 UR5, UPT, UPT, UR4, 0x1, URZ ;  /* 0x0000000104057890 */ /* 0x000fe4000fffe0ff */
[----:B------:R-:W-:Y:S02]  /*1aa0*/  USHF.L.U32 UR34, UR6, 0x7, URZ ;  /* 0x0000000706227899 */ /* 0x000fe400080006ff */
[----:B------:R-:W-:Y:S02]  /*1ab0*/  UISETP.NE.AND UP0, UPT, UR5, 0x4, UPT ;  /* 0x000000040500788c */ /* 0x000fe4000bf05270 */
[----:B------:R-:W-:Y:S02]  /*1ac0*/  UIADD3 UR6, UPT, UPT, UR6, 0x1, URZ ;  /* 0x0000000106067890 */ /* 0x000fe4000fffe0ff */
[----:B------:R-:W-:Y:S02]  /*1ad0*/  USEL UR9, URZ, 0x1, UP0 ;  /* 0x00000001ff097887 */ /* 0x000fe40008000000 */
[----:B------:R-:W-:-:S02]  /*1ae0*/  USEL UR5, UR5, URZ, UP0 ;  /* 0x000000ff05057287 */ /* 0x000fc40008000000 */
[----:B------:R-:W-:Y:S02]  /*1af0*/  ULEA UR32, UR4, UR7, 0xd ;  /* 0x0000000704207291 */ /* 0x000fe4000f8e68ff */
[----:B------:R-:W-:Y:S01]  /*1b00*/  ULEA UR8, UR5, UR7, 0x3 ;  /* 0x0000000705087291 */ /* 0x000fe2000f8e18ff */
[----:B------:R-:W-:Y:S01]  /*1b10*/  LOP3.LUT R12, R12, UR9, RZ, 0x3c, !PT ;  /* 0x000000090c0c7c12 */ /* 0x000fe2000f8e3cff */
[----:B------:R-:W-:Y:S02]  /*1b20*/  UIADD3 UR10, UP1, UPT, UR26, 0x80, URZ ;  /* 0x000000801a0a7890 */ /* 0x000fe4000ff3e0ff */
[----:B------:R-:W-:Y:S01]  /*1b30*/  ULEA UR16, UR4, UR28, 0xf ;  /* 0x0000001c04107291 */ /* 0x000fe2000f8e78ff */
[----:B-1----:R-:W-:Y:S01]  /*1b40*/  SHF.L.U32 R0, R12, 0x1f, RZ ;  /* 0x0000001f0c007819 */ /* 0x002fe200000006ff */
[----:B------:R-:W-:Y:S02]  /*1b50*/  UIADD3.X UR11, UPT, UPT, URZ, UR27, URZ, UP1, !UPT ;  /* 0x0000001bff0b7290 */ /* 0x000fe40008ffe4ff */
[----:B------:R-:W-:Y:S01]  /*1b60*/  UIADD3 UR32, UPT, UPT, UR32, 0x6400, URZ ;  /* 0x0000640020207890 */ /* 0x000fe2000fffe0ff */
[----:B------:R4:W1:Y:S01]  /*1b70*/  SYNCS.PHASECHK.TRANS64.TRYWAIT P0, [UR8+0x20], R0 ;  /* 0x00002000ff0075a7 */ /* 0x0008620008001108 */
[----:B------:R-:W-:-:S02]  /*1b80*/  UIADD3 UR8, UP0, UPT, UR26, 0x180, URZ ;  /* 0x000001801a087890 */ /* 0x000fc4000ff1e0ff */
[----:B------:R-:W-:Y:S02]  /*1b90*/  UIADD3 UR16, UPT, UPT, UR7, 0xe400, UR16 ;  /* 0x0000e40007107890 */ /* 0x000fe4000fffe010 */
[----:B------:R-:W-:Y:S02]  /*1ba0*/  UIADD3.X UR9, UPT, UPT, URZ, UR27, URZ, UP0, !UPT ;  /* 0x0000001bff097290 */ /* 0x000fe400087fe4ff */
[----:B------:R-:W-:Y:S01]  /*1bb0*/  UISETP.NE.AND UP0, UPT, UR6, UR21, UPT ;  /* 0x000000150600728c */ /* 0x000fe2000bf05270 */
[----:B------:R-:W-:Y:S01]  /*1bc0*/  UMOV UR12, 0x0 ;  /* 0x00000000000c7882 */ /* 0x000fe20000000000 */
[----:B------:R-:W-:Y:S01]  /*1bd0*/  UMOV UR13, 0x10000000 ;  /* 0x10000000000d7882 */ /* 0x000fe20000000000 */
[----:B------:R-:W-:Y:S01]  /*1be0*/  UMOV UR4, 0x30000 ;  /* 0x0003000000047882 */ /* 0x000fe20000000000 */
[----:B------:R-:W-:Y:S01]  /*1bf0*/  UMOV UR20, UR36 ;  /* 0x0000002400147c82 */ /* 0x000fe20008000000 */
[----:B------:R-:W-:Y:S01]  /*1c00*/  UMOV UR17, UR33 ;  /* 0x0000002100117c82 */ /* 0x000fe20008000000 */
[----:B------:R-:W-:Y:S01]  /*1c10*/  UMOV UR18, UR34 ;  /* 0x0000002200127c82 */ /* 0x000fe20008000000 */
[----:B------:R-:W-:Y:S01]  /*1c20*/  UTMALDG.3D [UR32], [UR10], desc[UR12] ;  /* 0x00000c200a0075b4 */ /* 0x000fe20008011000 */
[----:B------:R2:W-:Y:S02]  /*1c30*/  UTMALDG.3D.MULTICAST [UR16], [UR8], UR4, desc[UR12] ;  /* 0x00000c10080073b4 */ /* 0x0005e40008011804 */
[----:B--2---:R-:W-:Y:S01]  /*1c40*/  UMOV UR13, UR21 ;  /* 0x00000015000d7c82 */ /* 0x004fe20008000000 */
[----:B------:R-:W-:Y:S01]  /*1c50*/  UMOV UR4, UR5 ;  /* 0x0000000500047c82 */ /* 0x000fe20008000000 */
[----:B------:R-:W-:Y:S05]  /*1c60*/  BRA.U UP0, `(.L_x_31) ;  /* 0xfffffffd004c7547 */ /* 0x000fea000b83ffff */
.L_x_25:
[----:B------:R-:W-:Y:S01]  /*1c70*/  ULEA UR4, UR5, UR7, 0x3 ;  /* 0x0000000705047291 */ /* 0x000fe2000f8e18ff */
[----:B-1--4-:R-:W-:Y:S01]  /*1c80*/  SHF.L.U32 R0, R12, 0x1f, RZ ;  /* 0x0000001f0c007819 */ /* 0x012fe200000006ff */
[----:B------:R-:W-:Y:S01]  /*1c90*/  @!P1 SYNCS.ARRIVE.TRANS64.A1T0 RZ, [UR7+0x88], RZ ;  /* 0x000088ffffff99a7 */ /* 0x000fe20008100007 */
[----:B------:R-:W-:-:S06]  /*1ca0*/  UISETP.GT.AND UP0, UPT, UR43, UR41, UPT ;  /* 0x000000292b00728c */ /* 0x000fcc000bf04270 */
[----:B---3--:R1:W3:Y:S03]  /*1cb0*/  SYNCS.PHASECHK.TRANS64.TRYWAIT P0, [UR4+0x20], R0 ;  /* 0x00002000ff0075a7 */ /* 0x0082e60008001104 */
[----:B------:R-:W-:Y:S05]  /*1cc0*/  BRA.U !UP0, `(.L_x_32) ;  /* 0x0000000108bc7547 */ /* 0x000fea000b800000 */
[----:B------:R-:W-:Y:S01]  /*1cd0*/  UIADD3 UR25, UPT, UPT, UR44, UR13, URZ ;  /* 0x0000000d2c197290 */ /* 0x000fe2000fffe0ff */
[----:B------:R-:W-:-:S11]  /*1ce0*/  UMOV UR4, UR5 ;  /* 0x0000000500047c82 */ /* 0x000fd60008000000 */
.L_x_38:
[----:B------:R-:W-:Y:S01]  /*1cf0*/  ULEA UR9, UR4, UR7, 0x3 ;  /* 0x0000000704097291 */ /* 0x000fe2000f8e18ff */
[----:B---3--:R-:W-:Y:S01]  /*1d00*/  @!P3 MOV R2, 0xa000 ;  /* 0x0000a0000002b802 */ /* 0x008fe20000000f00 */
[----:B-1-3--:R-:W-:Y:S10]  /*1d10*/  @P0 BRA `(.L_x_33) ;  /* 0x00000000000c0947 */ /* 0x00aff40003800000 */
[----:B------:R-:W-:-:S04]  /*1d20*/  SHF.L.U32 R3, R12, 0x1f, RZ ;  /* 0x0000001f0c037819 */ /* 0x000fc800000006ff */
[----:B------:R-:W3:Y:S02]  /*1d30*/  SYNCS.PHASECHK.TRANS64.TRYWAIT P0, [UR9+0x20], R3 ;  /* 0x00002003ff0075a7 */ /* 0x000ee40008001109 */
[----:B---3--:R-:W-:Y:S05]  /*1d40*/  @!P0 BRA `(.L_x_34) ;  /* 0x0000007800b88947 */ /* 0x008fea0003800000 */
.L_x_33:
[----:B------:R3:W-:Y:S01]  /*1d50*/  @!P3 SYNCS.ARRIVE.TRANS64 RZ, [UR9], R2 ;  /* 0x00000002ffffb9a7 */ /* 0x0007e20008000009 */
[----:B------:R-:W-:-:S04]  /*1d60*/  ULOP3.LUT UR5, UR24, 0x2, URZ, 0xfc, !UPT ;  /* 0x0000000218057892 */ /* 0x000fc8000f8efcff */
[----:B------:R-:W-:-:S09]  /*1d70*/  UISETP.NE.AND UP0, UPT, UR5, 0x2, UPT ;  /* 0x000000020500788c */ /* 0x000fd2000bf05270 */
[----:B------:R-:W-:Y:S05]  /*1d80*/  BRA.U UP0, `(.L_x_35) ;  /* 0x0000000100047547 */ /* 0x000fea000b800000 */
[----:B--2---:R-:W-:Y:S05]  /*1d90*/  BPT.TRAP 0x1 ;  /* 0x000000040000795c */ /* 0x004fea0000300000 */
.L_x_35:
[----:B------:R-:W-:Y:S04]  /*1da0*/  BSSY.RECONVERGENT B0, `(.L_x_36) ;  /* 0x0000003000007945 */ /* 0x000fe80003800200 */
[----:B------:R-:W-:Y:S05]  /*1db0*/  @P2 BRA `(.L_x_37) ;  /* 0x0000000000042947 */ /* 0x000fea0003800000 */
[----:B--2---:R-:W-:Y:S05]  /*1dc0*/  BPT.TRAP 0x1 ;  /* 0x000000040000795c */ /* 0x004fea0000300000 */
.L_x_37:
[----:B--2---:R-:W-:Y:S05]  /*1dd0*/  BSYNC.RECONVERGENT B0 ;  /* 0x0000000000007941 */ /* 0x004fea0003800200 */
.L_x_36:
[----:B------:R-:W-:Y:S02]  /*1de0*/  UIADD3 UR5, UPT, UPT, UR4, 0x1, URZ ;  /* 0x0000000104057890 */ /* 0x000fe4000fffe0ff */
[----:B------:R-:W-:Y:S02]  /*1df0*/  UIADD3 UR14, UP1, UPT, UR26, 0x80, URZ ;  /* 0x000000801a0e7890 */ /* 0x000fe4000ff3e0ff */
[----:B------:R-:W-:Y:S02]  /*1e00*/  UISETP.NE.AND UP0, UPT, UR5, 0x4, UPT ;  /* 0x000000040500788c */ /* 0x000fe4000bf05270 */
[----:B------:R-:W-:Y:S02]  /*1e10*/  USHF.L.U32 UR10, UR13, 0x7, URZ ;  /* 0x000000070d0a7899 */ /* 0x000fe400080006ff */
[----:B------:R-:W-:Y:S02]  /*1e20*/  USEL UR8, URZ, 0x1, UP0 ;  /* 0x00000001ff087887 */ /* 0x000fe40008000000 */
[----:B------:R-:W-:-:S02]  /*1e30*/  USEL UR5, UR5, URZ, UP0 ;  /* 0x000000ff05057287 */ /* 0x000fc40008000000 */
[----:B------:R-:W-:Y:S02]  /*1e40*/  UIADD3 UR22, UP0, UPT, UR26, 0x180, URZ ;  /* 0x000001801a167890 */ /* 0x000fe4000ff1e0ff */
[----:B------:R-:W-:Y:S01]  /*1e50*/  LOP3.LUT R12, R12, UR8, RZ, 0x3c, !PT ;  /* 0x000000080c0c7c12 */ /* 0x000fe2000f8e3cff */
[----:B------:R-:W-:Y:S02]  /*1e60*/  ULEA UR8, UR4, UR7, 0xd ;  /* 0x0000000704087291 */ /* 0x000fe4000f8e68ff */
[----:B------:R-:W-:Y:S01]  /*1e70*/  ULEA UR6, UR5, UR7, 0x3 ;  /* 0x0000000705067291 */ /* 0x000fe2000f8e18ff */
[----:B-1----:R-:W-:Y:S01]  /*1e80*/  SHF.L.U32 R0, R12, 0x1f, RZ ;  /* 0x0000001f0c007819 */ /* 0x002fe200000006ff */
[----:B------:R-:W-:Y:S02]  /*1e90*/  UIADD3 UR8, UPT, UPT, UR8, 0x6400, URZ ;  /* 0x0000640008087890 */ /* 0x000fe4000fffe0ff */
[----:B------:R-:W-:Y:S02]  /*1ea0*/  UIADD3.X UR15, UPT, UPT, URZ, UR27, URZ, UP1, !UPT ;  /* 0x0000001bff0f7290 */ /* 0x000fe40008ffe4ff */
[----:B------:R-:W-:-:S02]  /*1eb0*/  ULEA UR16, UR4, UR29, 0xf ;  /* 0x0000001d04107291 */ /* 0x000fc4000f8e78ff */
[----:B------:R-:W-:Y:S01]  /*1ec0*/  UIADD3.X UR23, UPT, UPT, URZ, UR27, URZ, UP0, !UPT ;  /* 0x0000001bff177290 */ /* 0x000fe200087fe4ff */
[----:B------:R4:W1:Y:S01]  /*1ed0*/  SYNCS.PHASECHK.TRANS64.TRYWAIT P0, [UR6+0x20], R0 ;  /* 0x00002000ff0075a7 */ /* 0x0008620008001106 */
[----:B------:R-:W-:Y:S01]  /*1ee0*/  UMOV UR30, 0x0 ;  /* 0x00000000001e7882 */ /* 0x000fe20000000000 */
[----:B------:R-:W-:Y:S01]  /*1ef0*/  UMOV UR31, 0x10000000 ;  /* 0x10000000001f7882 */ /* 0x000fe20000000000 */
[----:B------:R-:W-:Y:S01]  /*1f00*/  UMOV UR11, UR35 ;  /* 0x00000023000b7c82 */ /* 0x000fe20008000000 */
[----:B------:R-:W-:Y:S01]  /*1f10*/  UMOV UR12, UR36 ;  /* 0x00000024000c7c82 */ /* 0x000fe20008000000 */
[----:B------:R-:W-:Y:S01]  /*1f20*/  UMOV UR6, 0x30000 ;  /* 0x0003000000067882 */ /* 0x000fe20000000000 */
[----:B------:R-:W-:Y:S01]  /*1f30*/  UMOV UR20, UR36 ;  /* 0x0000002400147c82 */ /* 0x000fe20008000000 */
[----:B------:R-:W-:Y:S01]  /*1f40*/  UMOV UR17, UR9 ;  /* 0x0000000900117c82 */ /* 0x000fe20008000000 */
[----:B------:R-:W-:Y:S01]  /*1f50*/  UMOV UR18, UR10 ;  /* 0x0000000a00127c82 */ /* 0x000fe20008000000 */
[----:B------:R4:W-:Y:S01]  /*1f60*/  UTMALDG.3D [UR8], [UR14], desc[UR30] ;  /* 0x00001e080e0075b4 */ /* 0x0009e20008011000 */
[----:B------:R-:W-:Y:S01]  /*1f70*/  UIADD3 UR13, UPT, UPT, UR13, 0x1, URZ ;  /* 0x000000010d0d7890 */ /* 0x000fe2000fffe0ff */
[----:B------:R-:W-:-:S03]  /*1f80*/  UMOV UR4, UR5 ;  /* 0x0000000500047c82 */ /* 0x000fc60008000000 */
[----:B------:R-:W-:Y:S01]  /*1f90*/  UISETP.NE.AND UP0, UPT, UR13, UR25, UPT ;  /* 0x000000190d00728c */ /* 0x000fe2000bf05270 */
[----:B------:R4:W-:Y:S08]  /*1fa0*/  UTMALDG.3D.MULTICAST [UR16], [UR22], UR6, desc[UR30] ;  /* 0x00001e10160073b4 */ /* 0x0009f00008011806 */
[----:B----4-:R-:W-:Y:S05]  /*1fb0*/  BRA.U UP0, `(.L_x_38) ;  /* 0xfffffffd004c7547 */ /* 0x010fea000b83ffff */
.L_x_32:
[C---:B------:R-:W-:Y:S01]  /*1fc0*/  LEA R3, R11.reuse, UR7, 0x3 ;  /* 0x000000070b037c11 */ /* 0x040fe2000f8e18ff */
[----:B------:R-:W-:Y:S01]  /*1fd0*/  NOP ;  /* 0x0000000000007918 */ /* 0x000fe20000000000 */
[----:B-1----:R-:W-:Y:S02]  /*1fe0*/  SHF.L.U32 R0, R10, 0x1f, RZ ;  /* 0x0000001f0a007819 */ /* 0x002fe400000006ff */
[----:B------:R-:W-:Y:S02]  /*1ff0*/  LEA R5, R11, UR7, 0x4 ;  /* 0x000000070b057c11 */ /* 0x000fe4000f8e20ff */
[----:B---3--:R-:W1:Y:S02]  /*2000*/  SYNCS.PHASECHK.TRANS64.TRYWAIT P0, [R3+URZ+0x90], R0 ;  /* 0x00009000030075a7 */ /* 0x008e6400080011ff */
[----:B-1----:R-:W-:Y:S05]  /*2010*/  @!P0 BRA `(.L_x_39) ;  /* 0x00000078001c8947 */ /* 0x002fea0003800000 */
.L_x_135:
[----:B------:R-:W3:Y:S01]  /*2020*/  LDS.128 R4, [R5+0x120] ;  /* 0x0001200005047984 */ /* 0x000ee20000000c00 */
[----:B------:R-:W-:Y:S01]  /*2030*/  UISETP.GE.AND UP0, UPT, UR42, 0x1, UPT ;  /* 0x000000012a00788c */ /* 0x000fe2000bf06270 */
[----:B------:R-:W-:Y:S01]  /*2040*/  @!PT LDS RZ, [RZ] ;  /* 0x00000000fffff984 */ /* 0x000fe20000000800 */
[----:B------:R-:W-:Y:S01]  /*2050*/  @!PT LDS RZ, [RZ] ;  /* 0x00000000fffff984 */ /* 0x000fe20000000800 */
[----:B------:R-:W-:Y:S01]  /*2060*/  @!PT LDS RZ, [RZ] ;  /* 0x00000000fffff984 */ /* 0x000fe20000000800 */
[----:B------:R-:W-:Y:S01]  /*2070*/  @!PT LDS RZ, [RZ] ;  /* 0x00000000fffff984 */ /* 0x000fe20000000800 */
[----:B------:R4:W-:Y:S06]  /*2080*/  MEMBAR.ALL.CTA ;  /* 0x0000000000007992 */ /* 0x0009ec0000008000 */
[----:B----4-:R-:W4:Y:S01]  /*2090*/  FENCE.VIEW.ASYNC.S ;  /* 0x00000000000073c6 */ /* 0x010f220000000000 */
[----:B---3--:R-:W-:-:S13]  /*20a0*/  LOP3.LUT P0, RZ, R6, 0x1, RZ, 0xc0, !PT ;  /* 0x0000000106ff7812 */ /* 0x008fda000780c0ff */
[----:B----4-:R-:W-:Y:S01]  /*20b0*/  VOTEU.ANY UP1, P0 ;  /* 0x0000000000ff7886 */ /* 0x010fe20000020100 */
[----:B------:R-:W-:-:S13]  /*20c0*/  PLOP3.LUT P0, PT, PT, PT, UP1, 0x80, 0x8 ;  /* 0x000000000008781c */ /* 0x000fda0003f0f018 */
[----:B-1----:R-:W-:Y:S02]  /*20d0*/  @P0 LOP3.LUT R0, R5, 0xffff, RZ, 0xc0, !PT ;  /* 0x0000ffff05000812 */ /* 0x002fe400078ec0ff */
[----:B------:R-:W-:Y:S02]  /*20e0*/  @P0 MOV R2, R4 ;  /* 0x0000000400020202 */ /* 0x000fe40000000f00 */
[----:B------:R-:W-:Y:S01]  /*20f0*/  @P0 R2UR UR6, R0 ;  /* 0x00000000000602ca */ /* 0x000fe200000e0000 */
[----:B------:R-:W-:Y:S01]  /*2100*/  VIADD R0, R3, 0xa0 ;  /* 0x000000a003007836 */ /* 0x000fe20000000000 */
[----:B------:R-:W-:Y:S02]  /*2110*/  @P0 SHF.R.U32.HI R4, RZ, 0x10, R5 ;  /* 0x00000010ff040819 */ /* 0x000fe40000011605 */
[----:B------:R-:W-:Y:S02]  /*2120*/  @P0 R2UR UR8, R2 ;  /* 0x00000000020802ca */ /* 0x000fe400000e0000 */
[----:B------:R-:W-:-:S02]  /*2130*/  PRMT R0, RZ, 0x654, R0 ;  /* 0x00000654ff007816 */ /* 0x000fc40000000000 */
[----:B------:R-:W-:Y:S02]  /*2140*/  @P0 R2UR UR4, R4 ;  /* 0x00000000040402ca */ /* 0x000fe400000e0000 */
[----:B------:R1:W-:Y:S03]  /*2150*/  SYNCS.ARRIVE.TRANS64.RED.A1T0 RZ, [R0+URZ], RZ ;  /* 0x000000ff00ff79a7 */ /* 0x0003e600081004ff */
[----:B------:R-:W-:-:S04]  /*2160*/  @UP1 UMOV UR37, UR6 ;  /* 0x0000000600251c82 */ /* 0x000fc80008000000 */
[----:B------:R-:W-:-:S04]  /*2170*/  @UP1 UMOV UR38, UR8 ;  /* 0x0000000800261c82 */ /* 0x000fc80008000000 */
[----:B------:R-:W-:Y:S01]  /*2180*/  @UP1 UMOV UR36, UR4 ;  /* 0x0000000400241c82 */ /* 0x000fe20008000000 */
[----:B------:R-:W-:Y:S05]  /*2190*/  BRA.U !UP0, `(.L_x_40) ;  /* 0x0000000108d47547 */ /* 0x000fea000b800000 */
[----:B------:R-:W2:Y:S01]  /*21a0*/  LDCU.128 UR12, c[0x0][0xb10] ;  /* 0x00016200ff0c77ac */ /* 0x000ea20008000c00 */
[----:B------:R-:W3:Y:S01]  /*21b0*/  LDCU UR25, c[0x0][0xb20] ;  /* 0x00016400ff1977ac */ /* 0x000ee20008000800 */
[----:B------:R-:W4:Y:S01]  /*21c0*/  LDCU UR20, c[0x0][0xb0c] ;  /* 0x00016180ff1477ac */ /* 0x000f220008000800 */
[----:B------:R-:W1:Y:S01]  /*21d0*/  LDCU.64 UR10, c[0x0][0xb28] ;  /* 0x00016500ff0a77ac */ /* 0x000e620008000a00 */
[----:B------:R-:W-:Y:S02]  /*21e0*/  UISETP.NE.AND UP3, UPT, UR42, 0x1, UPT ;  /* 0x000000012a00788c */ /* 0x000fe4000bf65270 */
[----:B--2---:R-:W-:Y:S02]  /*21f0*/  UIMAD.WIDE.U32 UR16, UR39, UR15, URZ ;  /* 0x0000000f271072a5 */ /* 0x004fe4000f8e00ff */
[----:B------:R-:W-:Y:S02]  /*2200*/  UIMAD.WIDE.U32 UR8, UR40, UR12, URZ ;  /* 0x0000000c280872a5 */ /* 0x000fe4000f8e00ff */
[----:B------:R-:W-:-:S02]  /*2210*/  UISETP.NE.AND UP0, UPT, UR14, 0x1, UPT ;  /* 0x000000010e00788c */ /* 0x000fc4000bf05270 */
[----:B------:R-:W-:Y:S01]  /*2220*/  UIMAD.WIDE.U32 UR22, UR37, UR15, URZ ;  /* 0x0000000f251672a5 */ /* 0x000fe2000f8e00ff */
[----:B------:R-:W-:Y:S02]  /*2230*/  UMOV UR16, UR17 ;  /* 0x0000001100107c82 */ /* 0x000fe40008000000 */
[----:B------:R-:W-:Y:S01]  /*2240*/  UMOV UR8, UR9 ;  /* 0x0000000900087c82 */ /* 0x000fe20008000000 */
[----:B---3--:R-:W-:Y:S02]  /*2250*/  USHF.R.U32.HI UR16, URZ, UR25, UR16 ;  /* 0x00000019ff107299 */ /* 0x008fe40008011610 */
[----:B----4-:R-:W-:Y:S02]  /*2260*/  UISETP.NE.AND UP2, UPT, UR20, 0x1, UPT ;  /* 0x000000011400788c */ /* 0x010fe4000bf45270 */
[----:B------:R-:W-:Y:S02]  /*2270*/  USHF.R.U32.HI UR8, URZ, UR13, UR8 ;  /* 0x0000000dff087299 */ /* 0x000fe40008011608 */
[----:B------:R-:W-:-:S02]  /*2280*/  USEL UR6, UR39, UR16, !UP0 ;  /* 0x0000001027067287 */ /* 0x000fc4000c000000 */
[----:B------:R-:W-:Y:S02]  /*2290*/  USEL UR8, UR40, UR8, !UP2 ;  /* 0x0000000828087287 */ /* 0x000fe4000d000000 */
[----:B-1----:R-:W-:Y:S01]  /*22a0*/  UIMAD.WIDE.U32 UR16, UR6, UR10, URZ ;  /* 0x0000000a061072a5 */ /* 0x002fe2000f8e00ff */
[----:B------:R-:W-:Y:S01]  /*22b0*/  UMOV UR4, UR23 ;  /* 0x0000001700047c82 */ /* 0x000fe20008000000 */
[----:B------:R-:W-:Y:S02]  /*22c0*/  UIMAD.WIDE.U32 UR18, UR38, UR12, URZ ;  /* 0x0000000c261272a5 */ /* 0x000fe4000f8e00ff */
[----:B------:R-:W-:-:S03]  /*22d0*/  UIMAD.WIDE.U32 UR22, UR8, UR10, URZ ;  /* 0x0000000a081672a5 */ /* 0x000fc6000f8e00ff */
[----:B------:R-:W-:Y:S01]  /*22e0*/  UMOV UR16, UR17 ;  /* 0x0000001100107c82 */ /* 0x000fe20008000000 */
[----:B------:R-:W-:Y:S02]  /*22f0*/  USHF.R.U32.HI UR4, URZ, UR25, UR4 ;  /* 0x00000019ff047299 */ /* 0x000fe40008011604 */
[----:B------:R-:W-:Y:S01]  /*2300*/  @UP3 USHF.R.U32.HI UR6, URZ, UR11, UR16 ;  /* 0x0000000bff063299 */ /* 0x000fe20008011610 */
[----:B------:R-:W-:Y:S01]  /*2310*/  UMOV UR18, UR19 ;  /* 0x0000001300127c82 */ /* 0x000fe20008000000 */
[----:B------:R-:W-:Y:S01]  /*2320*/  UMOV UR22, UR23 ;  /* 0x0000001700167c82 */ /* 0x000fe20008000000 */
[----:B------:R-:W-:Y:S02]  /*2330*/  USHF.R.U32.HI UR13, URZ, UR13, UR18 ;  /* 0x0000000dff0d7299 */ /* 0x000fe40008011612 */
[----:B------:R-:W-:Y:S02]  /*2340*/  USEL UR4, UR37, UR4, !UP0 ;  /* 0x0000000425047287 */ /* 0x000fe4000c000000 */
[----:B------:R-:W-:-:S02]  /*2350*/  @UP3 USHF.R.U32.HI UR8, URZ, UR11, UR22 ;  /* 0x0000000bff083299 */ /* 0x000fc40008011616 */
[----:B------:R-:W-:Y:S02]  /*2360*/  UIMAD UR9, UR42, UR6, URZ ;  /* 0x000000062a0972a4 */ /* 0x000fe4000f8e02ff */
[----:B------:R-:W-:Y:S02]  /*2370*/  USEL UR6, UR38, UR13, !UP2 ;  /* 0x0000000d26067287 */ /* 0x000fe4000d000000 */
[----:B------:R-:W-:Y:S02]  /*2380*/  UIMAD UR12, UR42, UR8, URZ ;  /* 0x000000082a0c72a4 */ /* 0x000fe4000f8e02ff */
[----:B------:R-:W-:Y:S02]  /*2390*/  UISETP.GE.AND UP0, UPT, UR4, UR9, UPT ;  /* 0x000000090400728c */ /* 0x000fe4000bf06270 */
[----:B------:R-:W-:Y:S02]  /*23a0*/  UIMAD.WIDE.U32 UR16, UR4, UR10, URZ ;  /* 0x0000000a041072a5 */ /* 0x000fe4000f8e00ff */
[----:B------:R-:W-:-:S02]  /*23b0*/  UISETP.GE.OR UP0, UPT, UR6, UR12, UP0 ;  /* 0x0000000c0600728c */ /* 0x000fc40008706670 */
[----:B------:R-:W-:Y:S02]  /*23c0*/  UIMAD.WIDE.U32 UR12, UR6, UR10, URZ ;  /* 0x0000000a060c72a5 */ /* 0x000fe4000f8e00ff */
[----:B------:R-:W-:Y:S01]  /*23d0*/  UIADD3 UR15, UPT, UPT, -UR4, URZ, URZ ;  /* 0x000000ff040f7290 */ /* 0x000fe2000fffe1ff */
[----:B------:R-:W-:Y:S01]  /*23e0*/  UMOV UR10, UR17 ;  /* 0x00000011000a7c82 */ /* 0x000fe20008000000 */
[----:B------:R-:W-:Y:S02]  /*23f0*/  UIADD3 UR12, UPT, UPT, -UR6, URZ, URZ ;  /* 0x000000ff060c7290 */ /* 0x000fe4000fffe1ff */
[----:B------:R-:W-:-:S03]  /*2400*/  USHF.R.U32.HI UR10, URZ, UR11, UR10 ;  /* 0x0000000bff0a7299 */ /* 0x000fc6000801160a */
[----:B------:R-:W-:Y:S01]  /*2410*/  @!UP0 UMOV UR9, UR13 ;  /* 0x0000000d00098c82 */ /* 0x000fe20008000000 */
[----:B------:R-:W-:Y:S02]  /*2420*/  UIMAD UR15, UR14, UR15, UR37 ;  /* 0x0000000f0e0f72a4 */ /* 0x000fe4000f8e0225 */
[----:B------:R-:W-:Y:S02]  /*2430*/  USEL UR10, UR4, UR10, !UP3 ;  /* 0x0000000a040a7287 */ /* 0x000fe4000d800000 */
[----:B------:R-:W-:Y:S02]  /*2440*/  @!UP0 USHF.R.U32.HI UR9, URZ, UR11, UR9 ;  /* 0x0000000bff098299 */ /* 0x000fe40008011609 */
[----:B------:R-:W-:Y:S02]  /*2450*/  UIADD3 UR11, UPT, UPT, -UR10, URZ, URZ ;  /* 0x000000ff0a0b7290 */ /* 0x000fe4000fffe1ff */
[----:B------:R-:W-:Y:S02]  /*2460*/  @!UP0 USEL UR9, UR6, UR9, !UP3 ;  /* 0x0000000906098287 */ /* 0x000fe4000d800000 */
[----:B------:R-:W-:-:S02]  /*2470*/  UIMAD UR11, UR42, UR11, UR4 ;  /* 0x0000000b2a0b72a4 */ /* 0x000fc4000f8e0204 */
[----:B------:R-:W-:Y:S02]  /*2480*/  @!UP0 UIADD3 UR10, UPT, UPT, UR10, -UR9, URZ ;  /* 0x800000090a0a8290 */ /* 0x000fe4000fffe0ff */
[----:B------:R-:W-:Y:S02]  /*2490*/  @!UP0 UIMAD UR9, UR11, UR8, UR9 ;  /* 0x000000080b0982a4 */ /* 0x000fe4000f8e0209 */
[----:B------:R-:W-:Y:S02]  /*24a0*/  @!UP0 UIMAD UR4, UR42, UR10, UR6 ;  /* 0x0000000a2a0482a4 */ /* 0x000fe4000f8e0206 */
[----:B------:R-:W-:Y:S02]  /*24b0*/  UIMAD UR8, UR20, UR12, UR38 ;  /* 0x0000000c140872a4 */ /* 0x000fe4000f8e0226 */
[----:B------:R-:W-:Y:S01]  /*24c0*/  UIMAD UR37, UR4, UR14, UR15 ;  /* 0x0000000e042572a4 */ /* 0x000fe2000f8e020f */
[----:B------:R-:W-:Y:S02]  /*24d0*/  @!UP0 UMOV UR6, UR9 ;  /* 0x0000000900068c82 */ /* 0x000fe40008000000 */
[----:B------:R-:W-:-:S12]  /*24e0*/  UIMAD UR38, UR6, UR20, UR8 ;  /* 0x00000014062672a4 */ /* 0x000fd8000f8e0208 */
.L_x_40:
[----:B------:R-:W3:Y:S02]  /*24f0*/  LDCU UR4, c[0x0][0xb30] ;  /* 0x00016600ff0477ac */ /* 0x000ee40008000800 */
[----:B---3--:R-:W-:-:S09]  /*2500*/  UISETP.NE.AND UP0, UPT, UR4, 0x1, UPT ;  /* 0x000000010400788c */ /* 0x008fd2000bf05270 */
[----:B------:R-:W-:Y:S05]  /*2510*/  BRA.U UP0, `(.L_x_41) ;  /* 0x0000000100447547 */ /* 0x000fea000b800000 */
[----:B------:R-:W3:Y:S01]  /*2520*/  LDCU.128 UR12, c[0x0][0xb10] ;  /* 0x00016200ff0c77ac */ /* 0x000ee20008000c00 */
[----:B------:R-:W4:Y:S01]  /*2530*/  LDCU UR16, c[0x0][0xb0c] ;  /* 0x00016180ff1077ac */ /* 0x000f220008000800 */
[----:B------:R-:W1:Y:S01]  /*2540*/  LDCU UR17, c[0x0][0xb20] ;  /* 0x00016400ff1177ac */ /* 0x000e620008000800 */
[----:B---3--:R-:W-:Y:S02]  /*2550*/  UIMAD.WIDE.U32 UR10, UR38, UR12, URZ ;  /* 0x0000000c260a72a5 */ /* 0x008fe4000f8e00ff */
[----:B------:R-:W-:Y:S02]  /*2560*/  UIMAD.WIDE.U32 UR8, UR37, UR15, URZ ;  /* 0x0000000f250872a5 */ /* 0x000fe4000f8e00ff */
[----:B----4-:R-:W-:Y:S02]  /*2570*/  UISETP.NE.AND UP2, UPT, UR16, 0x1, UPT ;  /* 0x000000011000788c */ /* 0x010fe4000bf45270 */
[----:B------:R-:W-:Y:S01]  /*2580*/  UISETP.NE.AND UP0, UPT, UR14, 0x1, UPT ;  /* 0x000000010e00788c */ /* 0x000fe2000bf05270 */
[----:B------:R-:W-:-:S02]  /*2590*/  UMOV UR6, UR11 ;  /* 0x0000000b00067c82 */ /* 0x000fc40008000000 */
[----:B------:R-:W-:Y:S01]  /*25a0*/  UMOV UR4, UR9 ;  /* 0x0000000900047c82 */ /* 0x000fe20008000000 */
[----:B------:R-:W-:Y:S02]  /*25b0*/  USHF.R.U32.HI UR6, URZ, UR13, UR6 ;  /* 0x0000000dff067299 */ /* 0x000fe40008011606 */
[----:B-1----:R-:W-:Y:S02]  /*25c0*/  USHF.R.U32.HI UR4, URZ, UR17, UR4 ;  /* 0x00000011ff047299 */ /* 0x002fe40008011604 */
[----:B------:R-:W-:Y:S02]  /*25d0*/  USEL UR6, UR38, UR6, !UP2 ;  /* 0x0000000626067287 */ /* 0x000fe4000d000000 */
[----:B------:R-:W-:-:S04]  /*25e0*/  USEL UR4, UR37, UR4, !UP0 ;  /* 0x0000000425047287 */ /* 0x000fc8000c000000 */
[----:B------:R-:W-:Y:S02]  /*25f0*/  UIADD3 UR8, UPT, UPT, UR6, -UR4, URZ ;  /* 0x8000000406087290 */ /* 0x000fe4000fffe0ff */
[----:B------:R-:W-:Y:S02]  /*2600*/  UIADD3 UR4, UPT, UPT, -UR6, UR4, URZ ;  /* 0x0000000406047290 */ /* 0x000fe4000fffe1ff */
[----:B------:R-:W-:Y:S02]  /*2610*/  UIMAD UR37, UR8, UR14, UR37 ;  /* 0x0000000e082572a4 */ /* 0x000fe4000f8e0225 */
[----:B------:R-:W-:-:S12]  /*2620*/  UIMAD UR38, UR4, UR16, UR38 ;  /* 0x00000010042672a4 */ /* 0x000fd8000f8e0226 */
.L_x_41:
[----:B------:R-:W-:Y:S01]  /*2630*/  VIADD R11, R11, 0x1 ;  /* 0x000000010b0b7836 */ /* 0x000fe20000000000 */
[----:B------:R-:W-:Y:S01]  /*2640*/  R2UR UR4, R87 ;  /* 0x00000000570472ca */ /* 0x000fe200000e0000 */
[----:B------:R-:W-:Y:S01]  /*2650*/  UIADD3 UR31, UPT, UPT, UR37, UR59, URZ ;  /* 0x0000003b251f7290 */ /* 0x000fe2000fffe0ff */
[----:B------:R-:W-:Y:S02]  /*2660*/  PLOP3.LUT P1, PT, PT, PT, PT, 0x80, 0x8 ;  /* 0x000000000008781c */ /* 0x000fe40003f2f070 */
[----:B------:R-:W-:-:S04]  /*2670*/  ISETP.NE.AND P0, PT, R11, 0x2, PT ;  /* 0x000000020b00780c */ /* 0x000fc80003f05270 */
[----:B------:R-:W-:Y:S02]  /*2680*/  SEL R3, RZ, 0x1, P0 ;  /* 0x00000001ff037807 */ /* 0x000fe40000000000 */
[----:B------:R-:W-:Y:S02]  /*2690*/  SEL R11, R11, RZ, P0 ;  /* 0x000000ff0b0b7207 */ /* 0x000fe40000000000 */
[----:B------:R-:W-:Y:S01]  /*26a0*/  LOP3.LUT R10, R10, R3, RZ, 0x3c, !PT ;  /* 0x000000030a0a7212 */ /* 0x000fe200078e3cff */
[----:B------:R-:W-:Y:S01]  /*26b0*/  UIADD3 UR30, UPT, UPT, UR38, UR4, URZ ;  /* 0x00000004261e7290 */ /* 0x000fe2000fffe0ff */
[----:B------:R-:W-:Y:S11]  /*26c0*/  BRA.U UP1, `(.L_x_42) ;  /* 0xfffffff101587547 */ /* 0x000ff6000b83ffff */
[----:B------:R-:W-:Y:S01]  /*26d0*/  UIADD3 UR7, UPT, UPT, UR7, 0x20, URZ ;  /* 0x0000002007077890 */ /* 0x000fe2000fffe0ff */
[----:B------:R-:W-:-:S03]  /*26e0*/  SHF.L.U32 R3, R12, 0x1f, RZ ;  /* 0x0000001f0c037819 */ /* 0x000fc600000006ff */
[----:B------:R-:W-:-:S09]  /*26f0*/  ULEA UR4, UR5, UR7, 0x3 ;  /* 0x0000000705047291 */ /* 0x000fd2000f8e18ff */
[----:B------:R-:W3:Y:S02]  /*2700*/  SYNCS.PHASECHK.TRANS64.TRYWAIT P0, [UR4], R3 ;  /* 0x00000003ff0075a7 */ /* 0x000ee40008001104 */
[----:B---3--:R-:W-:Y:S05]  /*2710*/  @!P0 BRA `(.L_x_43) ;  /* 0x0000007000708947 */ /* 0x008fea0003800000 */
.L_x_137:
[----:B------:R-:W-:-:S04]  /*2720*/  UIADD3 UR4, UPT, UPT, UR5, 0x1, URZ ;  /* 0x0000000105047890 */ /* 0x000fc8000fffe0ff */
[----:B------:R-:W-:-:S04]  /*2730*/  UISETP.NE.AND UP0, UPT, UR4, 0x4, UPT ;  /* 0x000000040400788c */ /* 0x000fc8000bf05270 */
[----:B------:R-:W-:Y:S02]  /*2740*/  USEL UR6, URZ, 0x1, UP0 ;  /* 0x00000001ff067887 */ /* 0x000fe40008000000 */
[----:B------:R-:W-:-:S04]  /*2750*/  USEL UR4, UR4, URZ, UP0 ;  /* 0x000000ff04047287 */ /* 0x000fc80008000000 */
[----:B------:R-:W-:Y:S01]  /*2760*/  ULEA UR5, UR4, UR7, 0x3 ;  /* 0x0000000704057291 */ /* 0x000fe2000f8e18ff */
[----:B------:R-:W-:-:S04]  /*2770*/  LOP3.LUT R2, R12, UR6, RZ, 0x3c, !PT ;  /* 0x000000060c027c12 */ /* 0x000fc8000f8e3cff */
[----:B-1----:R-:W-:-:S04]  /*2780*/  SHF.L.U32 R3, R2, 0x1f, RZ ;  /* 0x0000001f02037819 */ /* 0x002fc800000006ff */
[----:B------:R-:W1:Y:S02]  /*2790*/  SYNCS.PHASECHK.TRANS64.TRYWAIT P0, [UR5], R3 ;  /* 0x00000003ff0075a7 */ /* 0x000e640008001105 */
[----:B-1----:R-:W-:Y:S05]  /*27a0*/  @!P0 BRA `(.L_x_44) ;  /* 0x0000007000648947 */ /* 0x002fea0003800000 */
.L_x_139:
        /* <DEDUP_REMOVED lines=9> */
.L_x_141:
[----:B------:R-:W-:-:S04]  /*2840*/  UIADD3 UR4, UPT, UPT, UR4, 0x1, URZ ;  /* 0x0000000104047890 */ /* 0x000fc8000fffe0ff */
[----:B------:R-:W-:-:S04]  /*2850*/  UISETP.NE.AND UP0, UPT, UR4, 0x4, UPT ;  /* 0x000000040400788c */ /* 0x000fc8000bf05270 */
[----:B------:R-:W-:Y:S02]  /*2860*/  USEL UR5, URZ, 0x1, UP0 ;  /* 0x00000001ff057887 */ /* 0x000fe40008000000 */
[----:B------:R-:W-:-:S04]  /*2870*/  USEL UR4, UR4, URZ, UP0 ;  /* 0x000000ff04047287 */ /* 0x000fc80008000000 */
[----:B------:R-:W-:Y:S01]  /*2880*/  ULEA UR4, UR4, UR7, 0x3 ;  /* 0x0000000704047291 */ /* 0x000fe2000f8e18ff */
[----:B-1----:R-:W-:-:S04]  /*2890*/  LOP3.LUT R3, R2, UR5, RZ, 0x3c, !PT ;  /* 0x0000000502037c12 */ /* 0x002fc8000f8e3cff */
[----:B------:R-:W-:Y:S01]  /*28a0*/  SHF.L.U32 R3, R3, 0x1f, RZ ;  /* 0x0000001f03037819 */ /* 0x000fe200000006ff */
[----:B------:R-:W-:-:S07]  /*28b0*/  IMAD.U32 R0, RZ, RZ, UR4 ;  /* 0x00000004ff007e24 */ /* 0x000fce000f8e00ff */
.L_x_46:
[----:B-1----:R1:W3:Y:S02]  /*28c0*/  SYNCS.PHASECHK.TRANS64.TRYWAIT P0, [R0+URZ], R3 ;  /* 0x00000003000075a7 */ /* 0x0022e400080011ff */
[----:B---3--:R-:W-:Y:S05]  /*28d0*/  @!P0 NANOSLEEP.SYNCS 0x989680 ;  /* 0x009896800000895d */ /* 0x008fea0003900000 */
[----:B------:R-:W3:Y:S02]  /*28e0*/  @!P0 SYNCS.PHASECHK.TRANS64 P0, [R0+URZ], R3 ;  /* 0x00000003000085a7 */ /* 0x000ee400080010ff */
[----:B--23--:R-:W-:Y:S05]  /*28f0*/  @P0 EXIT ;  /* 0x000000000000094d */ /* 0x00cfea0003800000 */
[----:B------:R-:W-:Y:S05]  /*2900*/  BRA `(.L_x_46) ;  /* 0xfffffffc00ec7947 */ /* 0x000fea000383ffff */
.L_x_22:
[----:B------:R-:W2:Y:S02]  /*2910*/  S2UR UR4, SR_CgaCtaId ;  /* 0x00000000000479c3 */ /* 0x000ea40000008800 */
[----:B--2---:R-:W-:-:S04]  /*2920*/  UISETP.NE.AND UP0, UPT, UR4, URZ, UPT ;  /* 0x000000ff0400728c */ /* 0x004fc8000bf05270 */
[----:B------:R-:W-:-:S09]  /*2930*/  UISETP.NE.OR UP0, UPT, UR18, 0x1, UP0 ;  /* 0x000000011200788c */ /* 0x000fd20008705670 */
[----:B------:R-:W-:Y:S05]  /*2940*/  BRA.U UP0, `(.L_x_47) ;  /* 0x00000005004c7547 */ /* 0x000fea000b800000 */
[----:B------:R-:W2:Y:S01]  /*2950*/  S2UR UR5, SR_CgaCtaId ;  /* 0x00000000000579c3 */ /* 0x000ea20000008800 */
[----:B------:R-:W-:Y:S01]  /*2960*/  UMOV UR4, 0x400 ;  /* 0x0000040000047882 */ /* 0x000fe20000000000 */
[----:B------:R-:W-:Y:S01]  /*2970*/  ISETP.GE.U32.AND P2, PT, R0, 0x2, PT ;  /* 0x000000020000780c */ /* 0x000fe20003f46070 */
[----:B------:R-:W-:Y:S01]  /*2980*/  IMAD.MOV.U32 R12, RZ, RZ, 0x1 ;  /* 0x00000001ff0c7424 */ /* 0x000fe200078e00ff */
[----:B------:R-:W-:Y:S02]  /*2990*/  CS2R R10, SRZ ;  /* 0x00000000000a7805 */ /* 0x000fe4000001ff00 */
[----:B------:R-:W-:Y:S01]  /*29a0*/  CS2R R8, SRZ ;  /* 0x0000000000087805 */ /* 0x000fe2000001ff00 */
[----:B--2---:R-:W-:-:S03]  /*29b0*/  ULEA UR6, UR5, UR4, 0x18 ;  /* 0x0000000405067291 */ /* 0x004fc6000f8ec0ff */
[----:B------:R-:W-:-:S09]  /*29c0*/  UMOV UR5, URZ ;  /* 0x000000ff00057c82 */ /* 0x000fd20008000000 */
.L_x_51:
[----:B------:R-:W-:Y:S02]  /*29d0*/  LEA R2, R8, UR6, 0x3 ;  /* 0x0000000608027c11 */ /* 0x000fe4000f8e18ff */
[----:B------:R-:W-:-:S03]  /*29e0*/  SHF.L.U32 R5, R9, 0x1f, RZ ;  /* 0x0000001f09057819 */ /* 0x000fc600000006ff */
[----:B------:R-:W-:Y:S01]  /*29f0*/  VIADD R4, R2, 0x100 ;  /* 0x0000010002047836 */ /* 0x000fe20000000000 */
[----:B------:R-:W2:Y:S02]  /*2a00*/  SYNCS.PHASECHK.TRANS64.TRYWAIT P0, [R2+URZ+0xf0], R5 ;  /* 0x0000f005020075a7 */ /* 0x000ea400080011ff */
[----:B--2---:R-:W-:Y:S05]  /*2a10*/  @!P0 BRA `(.L_x_48) ;  /* 0x0000006c00f88947 */ /* 0x004fea0003800000 */
.L_x_142:
[----:B------:R-:W-:Y:S01]  /*2a20*/  ULEA UR4, UR5, UR6, 0x3 ;  /* 0x0000000605047291 */ /* 0x000fe2000f8e18ff */
[----:B------:R-:W-:Y:S02]  /*2a30*/  PRMT R4, RZ, 0x654, R4 ;  /* 0x00000654ff047816 */ /* 0x000fe40000000004 */
[----:B--2---:R-:W-:Y:S01]  /*2a40*/  SHF.L.U32 R5, R12, 0x1f, RZ ;  /* 0x0000001f0c057819 */ /* 0x004fe200000006ff */
[----:B------:R-:W-:Y:S01]  /*2a50*/  UIADD3 UR7, UPT, UPT, UR4, 0x90, URZ ;  /* 0x0000009004077890 */ /* 0x000fe2000fffe0ff */
[----:B------:R2:W-:Y:S05]  /*2a60*/  SYNCS.ARRIVE.TRANS64.RED.A1T0 RZ, [R4+URZ], RZ ;  /* 0x000000ff04ff79a7 */ /* 0x0005ea00081004ff */
[----:B------:R-:W-:Y:S01]  /*2a70*/  IMAD.U32 R7, RZ, RZ, UR7 ;  /* 0x00000007ff077e24 */ /* 0x000fe2000f8e00ff */
[----:B------:R-:W3:Y:S04]  /*2a80*/  SYNCS.PHASECHK.TRANS64.TRYWAIT P0, [UR4+0xa0], R5 ;  /* 0x0000a005ff0075a7 */ /* 0x000ee80008001104 */
[----:B------:R-:W-:Y:S01]  /*2a90*/  PRMT R6, R0, 0x654, R7 ;  /* 0x0000065400067816 */ /* 0x000fe20000000007 */
[----:B--2---:R-:W-:Y:S01]  /*2aa0*/  @!P2 IMAD.MOV.U32 R4, RZ, RZ, 0x10 ;  /* 0x00000010ff04a424 */ /* 0x004fe200078e00ff */
[----:B---3--:R-:W-:Y:S06]  /*2ab0*/  @!P0 BRA `(.L_x_49) ;  /* 0x0000006c00e48947 */ /* 0x008fec0003800000 */
.L_x_144:
[----:B------:R-:W-:Y:S01]  /*2ac0*/  ULEA UR8, UR5, UR6, 0x4 ;  /* 0x0000000605087291 */ /* 0x000fe2000f8e20ff */
[----:B------:R-:W-:Y:S01]  /*2ad0*/  SEL R3, R6, R3, !P2 ;  /* 0x0000000306037207 */ /* 0x000fe20005000000 */
[----:B------:R-:W-:Y:S01]  /*2ae0*/  UIADD3 UR9, UPT, UPT, UR4, 0x90, URZ ;  /* 0x0000009004097890 */ /* 0x000fe2000fffe0ff */
[----:B--2---:R-:W-:Y:S01]  /*2af0*/  LEA R2, R11, UR6, 0x3 ;  /* 0x000000060b027c11 */ /* 0x004fe2000f8e18ff */
[----:B------:R-:W-:Y:S01]  /*2b00*/  UIADD3 UR8, UPT, UPT, UR8, 0x120, URZ ;  /* 0x0000012008087890 */ /* 0x000fe2000fffe0ff */
[----:B------:R-:W-:Y:S01]  /*2b10*/  SHF.L.U32 R5, R10, 0x1f, RZ ;  /* 0x0000001f0a057819 */ /* 0x000fe200000006ff */
[----:B------:R2:W-:Y:S01]  /*2b20*/  @!P2 SYNCS.ARRIVE.TRANS64.RED RZ, [R3+URZ], R4 ;  /* 0x0000000403ffa9a7 */ /* 0x0005e200080004ff */
[----:B------:R-:W-:Y:S01]  /*2b30*/  UIADD3 UR4, UPT, UPT, UR5, 0x1, URZ ;  /* 0x0000000105047890 */ /* 0x000fe2000fffe0ff */
[----:B------:R-:W-:-:S03]  /*2b40*/  VIADD R8, R8, 0x1 ;  /* 0x0000000108087836 */ /* 0x000fc60000000000 */
[----:B------:R-:W-:Y:S02]  /*2b50*/  UISETP.NE.AND UP0, UPT, UR4, 0x2, UPT ;  /* 0x000000020400788c */ /* 0x000fe4000bf05270 */
[----:B------:R-:W-:Y:S06]  /*2b60*/  UGETNEXTWORKID.BROADCAST [UR8], [UR9] ;  /* 0x00000000080073ca */ /* 0x000fec0008000100 */
[----:B------:R-:W-:Y:S01]  /*2b70*/  USEL UR7, URZ, 0x1, UP0 ;  /* 0x00000001ff077887 */ /* 0x000fe20008000000 */
[----:B------:R-:W-:Y:S01]  /*2b80*/  ISETP.NE.AND P0, PT, R8, 0x2, PT ;  /* 0x000000020800780c */ /* 0x000fe20003f05270 */
[----:B------:R-:W-:Y:S01]  /*2b90*/  USEL UR5, UR4, URZ, UP0 ;  /* 0x000000ff04057287 */ /* 0x000fe20008000000 */
[----:B------:R-:W3:Y:S03]  /*2ba0*/  SYNCS.PHASECHK.TRANS64.TRYWAIT P1, [R2+URZ+0x90], R5 ;  /* 0x00009005020075a7 */ /* 0x000ee600080211ff */
[----:B------:R-:W-:Y:S01]  /*2bb0*/  LOP3.LUT R12, R12, UR7, RZ, 0x3c, !PT ;  /* 0x000000070c0c7c12 */ /* 0x000fe2000f8e3cff */
[----:B--23--:R-:W-:Y:S07]  /*2bc0*/  @!P1 BRA `(.L_x_50) ;  /* 0x0000006c00b89947 */ /* 0x00cfee0003800000 */
.L_x_145:
[C---:B------:R-:W-:Y:S01]  /*2bd0*/  LEA R4, R11.reuse, UR6, 0x4 ;  /* 0x000000060b047c11 */ /* 0x040fe2000f8e20ff */
[----:B--2---:R-:W-:Y:S01]  /*2be0*/  VIADD R2, R2, 0xa0 ;  /* 0x000000a002027836 */ /* 0x004fe20000000000 */
[----:B------:R-:W-:Y:S01]  /*2bf0*/  SEL R8, R8, RZ, P0 ;  /* 0x000000ff08087207 */ /* 0x000fe20000000000 */
[----:B------:R-:W-:-:S03]  /*2c00*/  VIADD R11, R11, 0x1 ;  /* 0x000000010b0b7836 */ /* 0x000fc60000000000 */
[----:B------:R-:W2:Y:S01]  /*2c10*/  LDS.128 R4, [R4+0x120] ;  /* 0x0001200004047984 */ /* 0x000ea20000000c00 */
[----:B------:R-:W-:Y:S02]  /*2c20*/  PRMT R2, RZ, 0x654, R2 ;  /* 0x00000654ff027816 */ /* 0x000fe40000000002 */
[C---:B------:R-:W-:Y:S01]  /*2c30*/  ISETP.NE.AND P1, PT, R11.reuse, 0x2, PT ;  /* 0x000000020b00780c */ /* 0x040fe20003f25270 */
[----:B------:R-:W-:Y:S01]  /*2c40*/  @!PT LDS RZ, [RZ] ;  /* 0x00000000fffff984 */ /* 0x000fe20000000800 */
[----:B------:R-:W-:Y:S01]  /*2c50*/  @!PT LDS RZ, [RZ] ;  /* 0x00000000fffff984 */ /* 0x000fe20000000800 */
[----:B------:R-:W-:Y:S01]  /*2c60*/  @!PT LDS RZ, [RZ] ;  /* 0x00000000fffff984 */ /* 0x000fe20000000800 */
[----:B------:R-:W-:Y:S01]  /*2c70*/  @!PT LDS RZ, [RZ] ;  /* 0x00000000fffff984 */ /* 0x000fe20000000800 */
[----:B------:R3:W-:Y:S06]  /*2c80*/  MEMBAR.ALL.CTA ;  /* 0x0000000000007992 */ /* 0x0007ec0000008000 */
[----:B---3--:R-:W3:Y:S01]  /*2c90*/  FENCE.VIEW.ASYNC.S ;  /* 0x00000000000073c6 */ /* 0x008ee20000000000 */
[----:B------:R-:W-:Y:S01]  /*2ca0*/  SEL R11, R11, RZ, P1 ;  /* 0x000000ff0b0b7207 */ /* 0x000fe20000800000 */
[----:B---3--:R3:W-:Y:S01]  /*2cb0*/  SYNCS.ARRIVE.TRANS64.RED.A1T0 RZ, [R2+URZ], RZ ;  /* 0x000000ff02ff79a7 */ /* 0x0087e200081004ff */
[----:B--2---:R-:W-:-:S02]  /*2cc0*/  LOP3.LUT P3, RZ, R6, 0x1, RZ, 0xc0, !PT ;  /* 0x0000000106ff7812 */ /* 0x004fc4000786c0ff */
[----:B------:R-:W-:-:S04]  /*2cd0*/  SEL R5, RZ, 0x1, P1 ;  /* 0x00000001ff057807 */ /* 0x000fc80000800000 */
[----:B------:R-:W-:Y:S02]  /*2ce0*/  LOP3.LUT R10, R10, R5, RZ, 0x3c, !PT ;  /* 0x000000050a0a7212 */ /* 0x000fe400078e3cff */
[----:B---3--:R-:W-:-:S04]  /*2cf0*/  SEL R2, RZ, 0x1, P0 ;  /* 0x00000001ff027807 */ /* 0x008fc80000000000 */
[----:B------:R-:W-:Y:S01]  /*2d00*/  LOP3.LUT R9, R9, R2, RZ, 0x3c, !PT ;  /* 0x0000000209097212 */ /* 0x000fe200078e3cff */
[----:B------:R-:W-:Y:S06]  /*2d10*/  @P3 BRA `(.L_x_51) ;  /* 0xfffffffc002c3947 */ /* 0x000fec000383ffff */
[----:B------:R-:W-:Y:S01]  /*2d20*/  ULEA UR4, UR5, UR6, 0x3 ;  /* 0x0000000605047291 */ /* 0x000fe2000f8e18ff */
[----:B------:R-:W-:-:S08]  /*2d30*/  SHF.L.U32 R3, R12, 0x1f, RZ ;  /* 0x0000001f0c037819 */ /* 0x000fd000000006ff */
[----:B------:R-:W2:Y:S02]  /*2d40*/  SYNCS.PHASECHK.TRANS64 P0, [UR4+0xa0], R3 ;  /* 0x0000a003ff0075a7 */ /* 0x000ea40008001004 */
[----:B--2---:R-:W-:Y:S05]  /*2d50*/  @P0 BRA `(.L_x_52) ;  /* 0x0000000000080947 */ /* 0x004fea0003800000 */
[----:B------:R-:W2:Y:S02]  /*2d60*/  SYNCS.PHASECHK.TRANS64.TRYWAIT P0, [UR4+0xa0], R3 ;  /* 0x0000a003ff0075a7 */ /* 0x000ea40008001104 */
[----:B--2---:R-:W-:Y:S05]  /*2d70*/  @!P0 BRA `(.L_x_53) ;  /* 0x0000006c00608947 */ /* 0x004fea0003800000 */
.L_x_52:
[----:B------:R-:W-:-:S04]  /*2d80*/  UIADD3 UR7, UPT, UPT, UR5, 0x1, URZ ;  /* 0x0000000105077890 */ /* 0x000fc8000fffe0ff */
[----:B------:R-:W-:-:S04]  /*2d90*/  UISETP.NE.AND UP0, UPT, UR7, 0x2, UPT ;  /* 0x000000020700788c */ /* 0x000fc8000bf05270 */
[----:B------:R-:W-:Y:S02]  /*2da0*/  USEL UR8, URZ, 0x1, UP0 ;  /* 0x00000001ff087887 */ /* 0x000fe40008000000 */
[----:B------:R-:W-:-:S04]  /*2db0*/  USEL UR7, UR7, URZ, UP0 ;  /* 0x000000ff07077287 */ /* 0x000fc80008000000 */
[----:B------:R-:W-:Y:S01]  /*2dc0*/  ULEA UR7, UR7, UR6, 0x3 ;  /* 0x0000000607077291 */ /* 0x000fe2000f8e18ff */
[----:B--2---:R-:W-:-:S04]  /*2dd0*/  LOP3.LUT R3, R12, UR8, RZ, 0x3c, !PT ;  /* 0x000000080c037c12 */ /* 0x004fc8000f8e3cff */
[----:B------:R-:W-:-:S04]  /*2de0*/  SHF.L.U32 R0, R3, 0x1f, RZ ;  /* 0x0000001f03007819 */ /* 0x000fc800000006ff */
[----:B------:R-:W2:Y:S02]  /*2df0*/  SYNCS.PHASECHK.TRANS64 P0, [UR7+0xa0], R0 ;  /* 0x0000a000ff0075a7 */ /* 0x000ea40008001007 */
[----:B-12---:R-:W-:Y:S05]  /*2e00*/  @P0 EXIT ;  /* 0x000000000000094d */ /* 0x006fea0003800000 */
[----:B------:R-:W-:Y:S02]  /*2e10*/  SHF.L.U32 R3, R3, 0x1f, RZ ;  /* 0x0000001f03037819 */ /* 0x000fe400000006ff */
[----:B------:R-:W-:-:S07]  /*2e20*/  MOV R0, UR7 ;  /* 0x0000000700007c02 */ /* 0x000fce0008000f00 */
.L_x_54:
[----:B-1----:R1:W2:Y:S02]  /*2e30*/  SYNCS.PHASECHK.TRANS64.TRYWAIT P0, [R0+URZ+0xa0], R3 ;  /* 0x0000a003000075a7 */ /* 0x0022a400080011ff */
[----:B--2---:R-:W-:Y:S05]  /*2e40*/  @!P0 NANOSLEEP.SYNCS 0x989680 ;  /* 0x009896800000895d */ /* 0x004fea0003900000 */
[----:B------:R-:W2:Y:S02]  /*2e50*/  @!P0 SYNCS.PHASECHK.TRANS64 P0, [R0+URZ+0xa0], R3 ;  /* 0x0000a003000085a7 */ /* 0x000ea400080010ff */
[----:B--2---:R-:W-:Y:S05]  /*2e60*/  @P0 EXIT ;  /* 0x000000000000094d */ /* 0x004fea0003800000 */
[----:B------:R-:W-:Y:S05]  /*2e70*/  BRA `(.L_x_54) ;  /* 0xfffffffc00ec7947 */ /* 0x000fea000383ffff */
.L_x_47:
[----:B------:R-:W-:Y:S05]  /*2e80*/  BRA.U UP4, `(.L_x_55) ;  /* 0x0000000d04d87547 */ /* 0x000fea000b800000 */
[----:B------:R-:W2:Y:S01]  /*2e90*/  S2UR UR7, SR_CgaCtaId ;  /* 0x00000000000779c3 */ /* 0x000ea20000008800 */
[----:B------:R-:W-:Y:S01]  /*2ea0*/  UMOV UR4, 0x40 ;  /* 0x0000004000047882 */ /* 0x000fe20000000000 */
[----:B------:R-:W-:Y:S01]  /*2eb0*/  NOP ;  /* 0x0000000000007918 */ /* 0x000fe20000000000 */
[----:B------:R-:W-:Y:S01]  /*2ec0*/  UMOV UR6, 0x400 ;  /* 0x0000040000067882 */ /* 0x000fe20000000000 */
[----:B--2---:R-:W-:Y:S02]  /*2ed0*/  ULEA UR5, UR7, UR4, 0x18 ;  /* 0x0000000407057291 */ /* 0x004fe4000f8ec0ff */
[----:B------:R-:W-:-:S07]  /*2ee0*/  ULEA UR6, UR7, UR6, 0x18 ;  /* 0x0000000607067291 */ /* 0x000fce000f8ec0ff */
[----:B------:R-:W2:Y:S02]  /*2ef0*/  LDS.U8 R0, [UR5+0x1c] ;  /* 0x00001c05ff007984 */ /* 0x000ea40008000000 */
[----:B--2---:R-:W-:-:S13]  /*2f00*/  ISETP.NE.AND P0, PT, R0, RZ, PT ;  /* 0x000000ff0000720c */ /* 0x004fda0003f05270 */
[----:B------:R-:W-:Y:S05]  /*2f10*/  @P0 BRA `(.L_x_56) ;  /* 0x0000000000580947 */ /* 0x000fea0003800000 */
[----:B------:R-:W-:-:S13]  /*2f20*/  ELECT P0, URZ, PT ;  /* 0x0000000000ff782f */ /* 0x000fda0003800000 */
[----:B------:R-:W-:Y:S05]  /*2f30*/  @!P0 BRA `(.L_x_57) ;  /* 0x0000000000608947 */ /* 0x000fea0003800000 */
[----:B------:R-:W-:Y:S01]  /*2f40*/  UMOV UR4, 0x10 ;  /* 0x0000001000047882 */ /* 0x000fe20000000000 */
[----:B------:R-:W-:Y:S01]  /*2f50*/  HFMA2 R0, -RZ, RZ, 0, 5.9604644775390625e-08 ;  /* 0x00000001ff007431 */ /* 0x000fe200000001ff */
[----:B------:R-:W-:-:S03]  /*2f60*/  MOV R3, 0xffff ;  /* 0x0000ffff00037802 */ /* 0x000fc60000000f00 */
[----:B------:R-:W-:Y:S04]  /*2f70*/  DEPBAR.LE SB2, 0x36 ;  /* 0x0000ad800000791a */ /* 0x000fe80000000000 */
[----:B------:R-:W2:Y:S02]  /*2f80*/  UTCATOMSWS.FIND_AND_SET.ALIGN UP0, UR4, UR4 ;  /* 0x00000004000475e3 */ /* 0x000ea40008000800 */
[----:B--2---:R-:W-:Y:S01]  /*2f90*/  MOV R4, UR4 ;  /* 0x0000000400047c02 */ /* 0x004fe20008000f00 */
[----:B------:R-:W-:Y:S06]  /*2fa0*/  BRA.U UP0, `(.L_x_58) ;  /* 0x0000000100187547 */ /* 0x000fec000b800000 */
.L_x_59:
[----:B------:R-:W-:Y:S05]  /*2fb0*/  NANOSLEEP 0x64 ;  /* 0x000000640000795d */ /* 0x000fea0003800000 */
[----:B------:R-:W-:-:S05]  /*2fc0*/  UMOV UR4, 0x10 ;  /* 0x0000001000047882 */ /* 0x000fca0000000000 */
[----:B------:R-:W-:Y:S04]  /*2fd0*/  DEPBAR.LE SB2, 0x36 ;  /* 0x0000ad800000791a */ /* 0x000fe80000000000 */
[----:B------:R-:W2:Y:S02]  /*2fe0*/  UTCATOMSWS.FIND_AND_SET.ALIGN UP0, UR4, UR4 ;  /* 0x00000004000475e3 */ /* 0x000ea40008000800 */
[----:B--2---:R-:W-:Y:S01]  /*2ff0*/  MOV R4, UR4 ;  /* 0x0000000400047c02 */ /* 0x004fe20008000f00 */
[----:B------:R-:W-:Y:S05]  /*3000*/  BRA.U !UP0, `(.L_x_59) ;  /* 0xfffffffd08e87547 */ /* 0x000fea000b83ffff */
.L_x_58:
[-C--:B------:R-:W-:Y:S02]  /*3010*/  SHF.L.U32 R3, R3, R4.reuse, RZ ;  /* 0x0000000403037219 */ /* 0x080fe400000006ff */
[----:B------:R-:W-:Y:S01]  /*3020*/  SHF.L.U32 R0, R0, R4, RZ ;  /* 0x0000000400007219 */ /* 0x000fe200000006ff */
[----:B------:R-:W-:Y:S02]  /*3030*/  IMAD.SHL.U32 R4, R4, 0x20, RZ ;  /* 0x0000002004047824 */ /* 0x000fe400078e00ff */
[----:B------:R2:W-:Y:S04]  /*3040*/  ATOMS.OR RZ, [UR5+0x14], R3 ;  /* 0x00001403ffff798c */ /* 0x0005e8000b000005 */
[----:B------:R2:W-:Y:S04]  /*3050*/  ATOMS.OR RZ, [UR5+0x18], R0 ;  /* 0x00001800ffff798c */ /* 0x0005e8000b000005 */
[----:B------:R2:W-:Y:S01]  /*3060*/  STS [UR6+0x140], R4 ;  /* 0x00014004ff007988 */ /* 0x0005e20008000806 */
[----:B------:R-:W-:Y:S05]  /*3070*/  BRA `(.L_x_57) ;  /* 0x0000000000107947 */ /* 0x000fea0003800000 */
.L_x_56:
[----:B------:R-:W-:Y:S02]  /*3080*/  MOV R0, 0xffffffff ;  /* 0xffffffff00007802 */ /* 0x000fe40000000f00 */
[----:B------:R-:W-:-:S03]  /*3090*/  MOV R4, 0x30c0 ;  /* 0x000030c000047802 */ /* 0x000fc60000000f00 */
[----:B------:R2:W-:Y:S04]  /*30a0*/  STS [UR6+0x140], R0 ;  /* 0x00014000ff007988 */ /* 0x0005e80008000806 */
[----:B-12--5:R-:W-:Y:S05]  /*30b0*/  CALL.REL.NOINC `($__internal_1_$__cuda_sm10x_tcgen05_guardrail_trap_phase_invalid_during_alloc) ;  /* 0x0000007000a47944 */ /* 0x026fea0003c00000 */
.L_x_57:
[----:B------:R-:W-:Y:S05]  /*30c0*/  WARPSYNC.ALL ;  /* 0x0000000000007948 */ /* 0x000fea0003800000 */
[----:B------:R-:W3:Y:S01]  /*30d0*/  S2UR UR4, SR_CgaCtaId ;  /* 0x00000000000479c3 */ /* 0x000ee20000008800 */
[----:B------:R-:W-:Y:S01]  /*30e0*/  UMOV UR26, 0x400 ;  /* 0x00000400001a7882 */ /* 0x000fe20000000000 */
[----:B------:R-:W-:-:S06]  /*30f0*/  NOP ;  /* 0x0000000000007918 */ /* 0x000fcc0000000000 */
[----:B------:R-:W-:Y:S06]  /*3100*/  BAR.ARV 0x6, 0xa0 ;  /* 0x0182800000007b1d */ /* 0x000fec0000002000 */
[----:B------:R-:W4:Y:S01]  /*3110*/  LDCU UR5, c[0x0][0x38c] ;  /* 0x00007180ff0577ac */ /* 0x000f220008000800 */
[----:B------:R-:W-:Y:S01]  /*3120*/  LOP3.LUT R2, R2, 0xffff, RZ, 0xc0, !PT ;  /* 0x0000ffff02027812 */ /* 0x000fe200078ec0ff */
[----:B------:R-:W-:Y:S01]  /*3130*/  IMAD.MOV.U32 R11, RZ, RZ, 0x1 ;  /* 0x00000001ff0b7424 */ /* 0x000fe200078e00ff */
[----:B------:R-:W-:Y:S01]  /*3140*/  CS2R R8, SRZ ;  /* 0x0000000000087805 */ /* 0x000fe2000001ff00 */
[----:B------:R-:W1:Y:S01]  /*3150*/  LDCU UR7, c[0x0][0x38c] ;  /* 0x00007180ff0777ac */ /* 0x000e620008000800 */
[----:B------:R-:W-:Y:S01]  /*3160*/  R2UR UR27, R2 ;  /* 0x00000000021b72ca */ /* 0x000fe200000e0000 */
[----:B------:R-:W-:Y:S01]  /*3170*/  IMAD.MOV.U32 R10, RZ, RZ, RZ ;  /* 0x000000ffff0a7224 */ /* 0x000fe200078e00ff */
[----:B------:R-:W-:Y:S01]  /*3180*/  UMOV UR30, URZ ;  /* 0x000000ff001e7c82 */ /* 0x000fe20008000000 */
[----:B------:R-:W-:Y:S01]  /*3190*/  UMOV UR24, URZ ;  /* 0x000000ff00187c82 */ /* 0x000fe20008000000 */
[----:B---3--:R-:W-:Y:S01]  /*31a0*/  ULEA UR26, UR4, UR26, 0x18 ;  /* 0x0000001a041a7291 */ /* 0x008fe2000f8ec0ff */
[----:B------:R-:W-:Y:S01]  /*31b0*/  UMOV UR38, 0x0 ;  /* 0x0000000000267882 */ /* 0x000fe20000000000 */
[----:B------:R-:W-:-:S02]  /*31c0*/  UMOV UR39, 0x4400010 ;  /* 0x0440001000277882 */ /* 0x000fc40000000000 */
[----:B------:R-:W-:Y:S02]  /*31d0*/  UIADD3 UR4, UPT, UPT, UR26, 0x6400, URZ ;  /* 0x000064001a047890 */ /* 0x000fe4000fffe0ff */
[----:B------:R-:W-:Y:S02]  /*31e0*/  UIADD3 UR6, UPT, UPT, UR26, 0xe400, URZ ;  /* 0x0000e4001a067890 */ /* 0x000fe4000fffe0ff */
[----:B----4-:R-:W-:Y:S01]  /*31f0*/  UIADD3 UR5, UPT, UPT, UR5, 0x7f, URZ ;  /* 0x0000007f05057890 */ /* 0x010fe2000fffe0ff */
[----:B--2---:R-:W2:Y:S01]  /*3200*/  LDS R0, [UR26+0x140] ;  /* 0x0001401aff007984 */ /* 0x004ea20008000800 */
[----:B-1----:R-:W-:Y:S01]  /*3210*/  UMOV UR36, 0x0 ;  /* 0x0000000000247882 */ /* 0x002fe20000000000 */
[----:B------:R-:W-:Y:S01]  /*3220*/  UMOV UR37, 0x4400010 ;  /* 0x0440001000257882 */ /* 0x000fe20000000000 */
[----:B------:R-:W-:Y:S02]  /*3230*/  USHF.R.S32.HI UR40, URZ, 0x1f, UR5 ;  /* 0x0000001fff287899 */ /* 0x000fe40008011405 */
[----:B------:R-:W-:-:S02]  /*3240*/  UISETP.GE.AND UP4, UPT, UR7, 0x1, UPT ;  /* 0x000000010700788c */ /* 0x000fc4000bf86270 */
[----:B------:R-:W-:Y:S02]  /*3250*/  ULEA.HI UR40, UR40, UR5, URZ, 0x7 ;  /* 0x0000000528287291 */ /* 0x000fe4000f8f38ff */
[----:B------:R-:W-:Y:S02]  /*3260*/  USHF.R.U32.HI UR5, URZ, 0x4, UR4 ;  /* 0x00000004ff057899 */ /* 0x000fe40008011604 */
[----:B------:R-:W-:Y:S02]  /*3270*/  USHF.R.S32.HI UR40, URZ, 0x7, UR40 ;  /* 0x00000007ff287899 */ /* 0x000fe40008011428 */
[----:B------:R-:W-:Y:S02]  /*3280*/  USHF.R.U32.HI UR4, URZ, 0x4, UR6 ;  /* 0x00000004ff047899 */ /* 0x000fe40008011606 */
[----:B------:R-:W-:Y:S02]  /*3290*/  UISETP.LT.AND UP0, UPT, UR40, 0x1, UPT ;  /* 0x000000012800788c */ /* 0x000fe4000bf01270 */
[----:B------:R-:W-:-:S02]  /*32a0*/  ULOP3.LUT UR5, UR5, 0x3fff, URZ, 0xc0, !UPT ;  /* 0x00003fff05057892 */ /* 0x000fc4000f8ec0ff */
[----:B------:R-:W-:Y:S02]  /*32b0*/  ULOP3.LUT UR4, UR4, 0x3fff, URZ, 0xc0, !UPT ;  /* 0x00003fff04047892 */ /* 0x000fe4000f8ec0ff */
[----:B------:R-:W-:Y:S02]  /*32c0*/  USEL UR41, UR40, 0x1, !UP0 ;  /* 0x0000000128297887 */ /* 0x000fe4000c000000 */
[----:B------:R-:W-:Y:S02]  /*32d0*/  ULOP3.LUT UR28, UR5, 0x10000, URZ, 0xfc, !UPT ;  /* 0x00010000051c7892 */ /* 0x000fe4000f8efcff */
[----:B------:R-:W-:Y:S02]  /*32e0*/  ULOP3.LUT UR29, UR4, 0x10000, URZ, 0xfc, !UPT ;  /* 0x00010000041d7892 */ /* 0x000fe4000f8efcff */
[----:B------:R-:W-:Y:S01]  /*32f0*/  UIADD3 UR41, UPT, UPT, -UR41, URZ, URZ ;  /* 0x000000ff29297290 */ /* 0x000fe2000fffe1ff */
[----:B------:R-:W-:Y:S01]  /*3300*/  UMOV UR34, 0x0 ;  /* 0x0000000000227882 */ /* 0x000fe20000000000 */
[----:B------:R-:W-:Y:S01]  /*3310*/  UMOV UR35, 0x4400010 ;  /* 0x0440001000237882 */ /* 0x000fe20000000000 */
[----:B------:R-:W-:Y:S01]  /*3320*/  UMOV UR32, 0x0 ;  /* 0x0000000000207882 */ /* 0x000fe20000000000 */
[----:B------:R-:W-:Y:S01]  /*3330*/  UMOV UR33, 0x4400010 ;  /* 0x0440001000217882 */ /* 0x000fe20000000000 */
[----:B--2---:R-:W-:-:S15]  /*3340*/  R2UR UR42, R0 ;  /* 0x00000000002a72ca */ /* 0x004fde00000e0000 */
.L_x_66:
[----:B------:R-:W-:Y:S02]  /*3350*/  LEA R0, R10, UR26, 0x3 ;  /* 0x0000001a0a007c11 */ /* 0x000fe4000f8e18ff */
[----:B------:R-:W-:Y:S02]  /*3360*/  SHF.L.U32 R5, R9, 0x1f, RZ ;  /* 0x0000001f09057819 */ /* 0x000fe400000006ff */
[----:B------:R-:W-:Y:S01]  /*3370*/  PLOP3.LUT P0, PT, PT, PT, UP4, 0x80, 0x8 ;  /* 0x000000000008781c */ /* 0x000fe20003f0f048 */
[----:B------:R-:W-:Y:S01]  /*3380*/  VIADD R3, R0, 0xa0 ;  /* 0x000000a000037836 */ /* 0x000fe20000000000 */
[----:B-1----:R-:W1:Y:S02]  /*3390*/  SYNCS.PHASECHK.TRANS64.TRYWAIT P1, [R0+URZ+0x90], R5 ;  /* 0x00009005000075a7 */ /* 0x002e6400080211ff */
[----:B-1-3--:R-:W-:Y:S09]  /*33a0*/  @!P1 BRA `(.L_x_60) ;  /* 0x0000006400ec9947 */ /* 0x00aff20003800000 */
.L_x_147:
[----:B------:R-:W-:Y:S01]  /*33b0*/  LEA R4, R10, UR26, 0x4 ;  /* 0x0000001a0a047c11 */ /* 0x000fe2000f8e20ff */
[----:B------:R-:W-:Y:S01]  /*33c0*/  @UP4 ULEA UR4, UR24, UR26, 0x3 ;  /* 0x0000001a18044291 */ /* 0x000fe2000f8e18ff */
[----:B------:R-:W-:Y:S01]  /*33d0*/  PLOP3.LUT P2, PT, PT, PT, PT, 0x80, 0x8 ;  /* 0x000000000008781c */ /* 0x000fe20003f4f070 */
[----:B------:R-:W-:Y:S01]  /*33e0*/  ULEA UR31, UR30, UR26, 0x3 ;  /* 0x0000001a1e1f7291 */ /* 0x000fe2000f8e18ff */
[----:B------:R-:W-:Y:S02]  /*33f0*/  PRMT R3, RZ, 0x654, R3 ;  /* 0x00000654ff037816 */ /* 0x000fe40000000003 */
[----:B-1----:R-:W1:Y:S01]  /*3400*/  LDS.128 R4, [R4+0x120] ;  /* 0x0001200004047984 */ /* 0x002e620000000c00 */
[----:B------:R-:W-:Y:S02]  /*3410*/  @P0 SHF.L.U32 R2, R8, 0x1f, RZ ;  /* 0x0000001f08020819 */ /* 0x000fe400000006ff */
[----:B------:R-:W-:Y:S01]  /*3420*/  SHF.L.U32 R0, R11, 0x1f, RZ ;  /* 0x0000001f0b007819 */ /* 0x000fe200000006ff */
[----:B------:R-:W-:Y:S01]  /*3430*/  @!PT LDS RZ, [RZ] ;  /* 0x00000000fffff984 */ /* 0x000fe20000000800 */
[----:B------:R-:W-:Y:S01]  /*3440*/  @!PT LDS RZ, [RZ] ;  /* 0x00000000fffff984 */ /* 0x000fe20000000800 */
[----:B------:R-:W-:Y:S01]  /*3450*/  @!PT LDS RZ, [RZ] ;  /* 0x00000000fffff984 */ /* 0x000fe20000000800 */
[----:B------:R-:W-:Y:S01]  /*3460*/  @!PT LDS RZ, [RZ] ;  /* 0x00000000fffff984 */ /* 0x000fe20000000800 */
[----:B------:R2:W-:Y:S06]  /*3470*/  MEMBAR.ALL.CTA ;  /* 0x0000000000007992 */ /* 0x0005ec0000008000 */
[----:B--2---:R-:W2:Y:S02]  /*3480*/  FENCE.VIEW.ASYNC.S ;  /* 0x00000000000073c6 */ /* 0x004ea40000000000 */
[----:B--2---:R2:W-:Y:S01]  /*3490*/  SYNCS.ARRIVE.TRANS64.RED.A1T0 RZ, [R3+URZ], RZ ;  /* 0x000000ff03ff79a7 */ /* 0x0045e200081004ff */
[----:B------:R2:W3:Y:S01]  /*34a0*/  @P0 SYNCS.PHASECHK.TRANS64.TRYWAIT P2, [UR4], R2 ;  /* 0x00000002ff0005a7 */ /* 0x0004e20008041104 */
[----:B------:R-:W-:Y:S01]  /*34b0*/  ULEA.HI UR4, UR30, UR30, URZ, 0x1 ;  /* 0x0000001e1e047291 */ /* 0x000fe2000f8f08ff */
[----:B-1----:R-:W-:-:S03]  /*34c0*/  LOP3.LUT P1, RZ, R6, 0x1, RZ, 0xc0, !PT ;  /* 0x0000000106ff7812 */ /* 0x002fc6000782c0ff */
[----:B------:R-:W-:Y:S02]  /*34d0*/  USHF.L.U32 UR11, UR4, 0x7, URZ ;  /* 0x00000007040b7899 */ /* 0x000fe400080006ff */
[----:B------:R-:W-:Y:S02]  /*34e0*/  ULOP3.LUT UR4, UR4, 0xffe, URZ, 0xc0, !UPT ;  /* 0x00000ffe04047892 */ /* 0x000fe4000f8ec0ff */
[----:B------:R-:W-:Y:S02]  /*34f0*/  ULOP3.LUT UR11, UR11, 0xffffff00, URZ, 0xc0, !UPT ;  /* 0xffffff000b0b7892 */ /* 0x000fe4000f8ec0ff */
[----:B------:R-:W-:Y:S02]  /*3500*/  UIADD3 UR4, UPT, UPT, -UR4, UR30, URZ ;  /* 0x0000001e04047290 */ /* 0x000fe4000fffe1ff */
[----:B------:R-:W-:Y:S01]  /*3510*/  UIADD3 UR11, UPT, UPT, UR42, UR11, URZ ;  /* 0x0000000b2a0b7290 */ /* 0x000fe2000fffe0ff */
[----:B------:R-:W1:Y:S03]  /*3520*/  SYNCS.PHASECHK.TRANS64.TRYWAIT P0, [UR31+0xd0], R0 ;  /* 0x0000d000ff0075a7 */ /* 0x000e66000800111f */
[----:B------:R-:W-:Y:S01]  /*3530*/  ULEA UR11, UR4, UR11, 0x14 ;  /* 0x0000000b040b7291 */ /* 0x000fe2000f8ea0ff */
[----:B-123--:R-:W-:Y:S11]  /*3540*/  @!P0 BRA `(.L_x_61) ;  /* 0x0000006400988947 */ /* 0x00eff60003800000 */
.L_x_149:
[----:B------:R-:W-:Y:S01]  /*3550*/  IADD3 R10, PT, PT, R10, 0x1, RZ ;  /* 0x000000010a0a7810 */ /* 0x000fe20007ffe0ff */
[----:B------:R-:W-:Y:S06]  /*3560*/  BRA.U !UP4, `(.L_x_62) ;  /* 0x000000010cc07547 */ /* 0x000fec000b800000 */
[----:B------:R-:W-:Y:S01]  /*3570*/  UPLOP3.LUT UP2, UPT, UPT, UPT, UPT, 0x40, 0x4 ;  /* 0x000000000004789c */ /* 0x000fe20003f4e870 */
[----:B------:R-:W-:Y:S01]  /*3580*/  UMOV UR23, UR41 ;  /* 0x0000002900177c82 */ /* 0x000fe20008000000 */
[----:B------:R-:W-:Y:S01]  /*3590*/  UMOV UR22, UR40 ;  /* 0x0000002800167c82 */ /* 0x000fe20008000000 */
[----:B------:R-:W-:-:S08]  /*35a0*/  UMOV UR10, UR24 ;  /* 0x00000018000a7c82 */ /* 0x000fd00008000000 */
.L_x_65:
[----:B------:R-:W-:Y:S02]  /*35b0*/  UIADD3 UR23, UPT, UPT, UR23, 0x1, URZ ;  /* 0x0000000117177890 */ /* 0x000fe4000fffe0ff */
[----:B--2---:R-:W-:Y:S02]  /*35c0*/  ULEA UR5, UR10, UR26, 0x3 ;  /* 0x0000001a0a057291 */ /* 0x004fe4000f8e18ff */
[----:B------:R-:W-:Y:S01]  /*35d0*/  UISETP.NE.AND UP3, UPT, UR23, URZ, UPT ;  /* 0x000000ff1700728c */ /* 0x000fe2000bf65270 */
[----:B---3--:R-:W-:Y:S10]  /*35e0*/  @P2 BRA `(.L_x_63) ;  /* 0x00000000000c2947 */ /* 0x008ff40003800000 */
[----:B-1----:R-:W-:Y:S04]  /*35f0*/  SHF.L.U32 R3, R8, 0x1f, RZ ;  /* 0x0000001f08037819 */ /* 0x002fe800000006ff */
[----:B------:R-:W1:Y:S02]  /*3600*/  SYNCS.PHASECHK.TRANS64.TRYWAIT P0, [UR5], R3 ;  /* 0x00000003ff0075a7 */ /* 0x000e640008001105 */
[----:B-1----:R-:W-:Y:S05]  /*3610*/  @!P0 BRA `(.L_x_64) ;  /* 0x00000064007c8947 */ /* 0x002fea0003800000 */
.L_x_63:
[----:B------:R-:W-:Y:S01]  /*3620*/  UISETP.NE.AND UP0, UPT, UR22, 0x1, UPT ;  /* 0x000000011600788c */ /* 0x000fe2000bf05270 */
[----:B------:R-:W-:Y:S01]  /*3630*/  PLOP3.LUT P2, PT, PT, PT, PT, 0x80, 0x8 ;  /* 0x000000000008781c */ /* 0x000fe20003f4f070 */
[----:B------:R-:W-:Y:S02]  /*3640*/  UIADD3 UR4, UPT, UPT, UR10, 0x1, URZ ;  /* 0x000000010a047890 */ /* 0x000fe4000fffe0ff */
[----:B------:R-:W-:Y:S02]  /*3650*/  UIADD3 UR25, UPT, UPT, UR5, 0x20, URZ ;  /* 0x0000002005197890 */ /* 0x000fe4000fffe0ff */
[----:B------:R-:W-:Y:S01]  /*3660*/  UISETP.NE.AND UP1, UPT, UR4, 0x4, UPT ;  /* 0x000000040400788c */ /* 0x000fe2000bf25270 */
[----:B------:R-:W-:Y:S01]  /*3670*/  PLOP3.LUT P0, PT, PT, PT, UP0, 0x80, 0x8 ;  /* 0x000000000008781c */ /* 0x000fe20003f0f008 */
[----:B------:R-:W-:Y:S02]  /*3680*/  UIADD3 UR22, UPT, UPT, UR22, -0x1, URZ ;  /* 0xffffffff16167890 */ /* 0x000fe4000fffe0ff */
[----:B------:R-:W-:Y:S02]  /*3690*/  USEL UR6, URZ, 0x1, UP1 ;  /* 0x00000001ff067887 */ /* 0x000fe40008800000 */
[----:B------:R-:W-:Y:S01]  /*36a0*/  USEL UR24, UR4, URZ, UP1 ;  /* 0x000000ff04187287 */ /* 0x000fe20008800000 */
[----:B------:R-:W-:Y:S01]  /*36b0*/  UMOV UR7, 0x40004040 ;  /* 0x4000404000077882 */ /* 0x000fe20000000000 */
[----:B------:R-:W-:Y:S02]  /*36c0*/  UMOV UR5, 0x40004040 ;  /* 0x4000404000057882 */ /* 0x000fe40000000000 */
[----:B------:R-:W-:Y:S01]  /*36d0*/  @UP0 ULEA UR4, UR24, UR26, 0x3 ;  /* 0x0000001a18040291 */ /* 0x000fe2000f8e18ff */
[----:B------:R-:W-:Y:S01]  /*36e0*/  LOP3.LUT R8, R8, UR6, RZ, 0x3c, !PT ;  /* 0x0000000608087c12 */ /* 0x000fe2000f8e3cff */
[----:B------:R-:W-:Y:S01]  /*36f0*/  ULEA UR6, UR10, UR29, 0xb ;  /* 0x0000001d0a067291 */ /* 0x000fe2000f8e58ff */
[----:B------:R-:W-:Y:S02]  /*3700*/  UMOV UR21, 0x40004040 ;  /* 0x4000404000157882 */ /* 0x000fe40000000000 */
[----:B-1----:R-:W-:Y:S01]  /*3710*/  @P0 SHF.L.U32 R0, R8, 0x1f, RZ ;  /* 0x0000001f08000819 */ /* 0x002fe200000006ff */
[----:B------:R-:W-:Y:S02]  /*3720*/  UIADD3 UR20, UPT, UPT, UR6, 0x2, URZ ;  /* 0x0000000206147890 */ /* 0x000fe4000fffe0ff */
[----:B------:R-:W-:Y:S01]  /*3730*/  UIADD3 UR16, UPT, UPT, UR6, 0x4, URZ ;  /* 0x0000000406107890 */ /* 0x000fe2000fffe0ff */
[----:B------:R2:W3:Y:S01]  /*3740*/  @P0 SYNCS.PHASECHK.TRANS64.TRYWAIT P2, [UR4], R0 ;  /* 0x00000000ff0005a7 */ /* 0x0004e20008041104 */
[----:B------:R-:W-:Y:S02]  /*3750*/  ULEA UR4, UR10, UR28, 0x9 ;  /* 0x0000001c0a047291 */ /* 0x000fe4000f8e48ff */
[----:B------:R-:W-:Y:S02]  /*3760*/  UIADD3 UR12, UPT, UPT, UR6, 0x6, URZ ;  /* 0x00000006060c7890 */ /* 0x000fe4000fffe0ff */
[----:B------:R-:W-:Y:S02]  /*3770*/  UIADD3 UR18, UPT, UPT, UR4, 0x2, URZ ;  /* 0x0000000204127890 */ /* 0x000fe4000fffe0ff */
[----:B------:R-:W-:Y:S02]  /*3780*/  UIADD3 UR14, UPT, UPT, UR4, 0x4, URZ ;  /* 0x00000004040e7890 */ /* 0x000fe4000fffe0ff */
[----:B------:R-:W-:Y:S01]  /*3790*/  UIADD3 UR8, UPT, UPT, UR4, 0x6, URZ ;  /* 0x0000000604087890 */ /* 0x000fe2000fffe0ff */
[----:B------:R2:W-:Y:S01]  /*37a0*/  UTCQMMA gdesc[UR4], gdesc[UR6], tmem[UR11], tmem[UR38], idesc[UR39], UP2 ;  /* 0x00ff2606040075ea */ /* 0x0005e2000900030b */
[----:B------:R-:W-:Y:S01]  /*37b0*/  UPLOP3.LUT UP2, UPT, UPT, UPT, UPT, 0x80, 0x8 ;  /* 0x000000000008789c */ /* 0x000fe20003f4f070 */
[----:B------:R-:W-:Y:S01]  /*37c0*/  UMOV UR19, 0x40004040 ;  /* 0x4000404000137882 */ /* 0x000fe20000000000 */
[----:B------:R-:W-:Y:S01]  /*37d0*/  UMOV UR17, 0x40004040 ;  /* 0x4000404000117882 */ /* 0x000fe20000000000 */
[----:B------:R2:W-:Y:S01]  /*37e0*/  UTCQMMA gdesc[UR18], gdesc[UR20], tmem[UR11], tmem[UR36], idesc[UR37], UPT ;  /* 0x00ff2414120075ea */ /* 0x0005e2000b80030b */
[----:B------:R-:W-:Y:S01]  /*37f0*/  UMOV UR15, 0x40004040 ;  /* 0x40004040000f7882 */ /* 0x000fe20000000000 */
[----:B------:R-:W-:Y:S01]  /*3800*/  UMOV UR13, 0x40004040 ;  /* 0x40004040000d7882 */ /* 0x000fe20000000000 */
[----:B------:R-:W-:Y:S01]  /*3810*/  UMOV UR9, 0x40004040 ;  /* 0x4000404000097882 */ /* 0x000fe20000000000 */
[----:B------:R2:W-:Y:S01]  /*3820*/  UTCQMMA gdesc[UR14], gdesc[UR16], tmem[UR11], tmem[UR34], idesc[UR35], UPT ;  /* 0x00ff22100e0075ea */ /* 0x0005e2000b80030b */
[----:B------:R2:W-:Y:S01]  /*3830*/  UTCQMMA gdesc[UR8], gdesc[UR12], tmem[UR11], tmem[UR32], idesc[UR33], UPT ;  /* 0x00ff200c080075ea */ /* 0x0005e2000b80030b */
[----:B------:R2:W-:Y:S01]  /*3840*/  UTCBAR.MULTICAST [UR25], URZ, UR27 ;  /* 0x000000ff190073e9 */ /* 0x0005e2000800081b */
[----:B------:R-:W-:Y:S01]  /*3850*/  UMOV UR10, UR24 ;  /* 0x00000018000a7c82 */ /* 0x000fe20008000000 */
[----:B------:R-:W-:Y:S05]  /*3860*/  BRA.U UP3, `(.L_x_65) ;  /* 0xfffffffd03507547 */ /* 0x000fea000b83ffff */
.L_x_62:
[----:B--2---:R-:W-:Y:S01]  /*3870*/  UIADD3 UR4, UPT, UPT, UR30, 0x1, URZ ;  /* 0x000000011e047890 */ /* 0x004fe2000fffe0ff */
[C---:B------:R-:W-:Y:S01]  /*3880*/  ISETP.NE.AND P0, PT, R10.reuse, 0x2, PT ;  /* 0x000000020a00780c */ /* 0x040fe20003f05270 */
[----:B------:R-:W-:Y:S02]  /*3890*/  UIADD3 UR5, UPT, UPT, UR31, 0xb0, URZ ;  /* 0x000000b01f057890 */ /* 0x000fe4000fffe0ff */
[----:B------:R-:W-:Y:S01]  /*38a0*/  UISETP.NE.AND UP0, UPT, UR4, 0x4, UPT ;  /* 0x000000040400788c */ /* 0x000fe2000bf05270 */
[----:B-1----:R-:W-:Y:S02]  /*38b0*/  SEL R0, RZ, 0x1, P0 ;  /* 0x00000001ff007807 */ /* 0x002fe40000000000 */
[----:B------:R-:W-:Y:S01]  /*38c0*/  SEL R10, R10, RZ, P0 ;  /* 0x000000ff0a0a7207 */ /* 0x000fe20000000000 */
[----:B------:R-:W-:Y:S01]  /*38d0*/  USEL UR6, URZ, 0x1, UP0 ;  /* 0x00000001ff067887 */ /* 0x000fe20008000000 */
[----:B------:R-:W-:Y:S01]  /*38e0*/  LOP3.LUT R9, R9, R0, RZ, 0x3c, !PT ;  /* 0x0000000009097212 */ /* 0x000fe200078e3cff */
[----:B------:R-:W-:Y:S01]  /*38f0*/  USEL UR30, UR4, URZ, UP0 ;  /* 0x000000ff041e7287 */ /* 0x000fe20008000000 */
[----:B------:R1:W-:Y:S03]  /*3900*/  UTCBAR [UR5], URZ ;  /* 0x000000ff050073e9 */ /* 0x0003e600080000ff */
[----:B------:R-:W-:Y:S01]  /*3910*/  LOP3.LUT R11, R11, UR6, RZ, 0x3c, !PT ;  /* 0x000000060b0b7c12 */ /* 0x000fe2000f8e3cff */
[----:B------:R-:W-:Y:S07]  /*3920*/  @P1 BRA `(.L_x_66) ;  /* 0xfffffff800881947 */ /* 0x000fee000383ffff */
[----:B------:R-:W2:Y:S01]  /*3930*/  S2UR UR8, SR_CgaCtaId ;  /* 0x00000000000879c3 */ /* 0x000ea20000008800 */
[----:B------:R-:W-:Y:S01]  /*3940*/  ELECT P0, URZ, PT ;  /* 0x0000000000ff782f */ /* 0x000fe20003800000 */
[----:B------:R-:W-:Y:S01]  /*3950*/  IMAD.MOV.U32 R0, RZ, RZ, 0x1 ;  /* 0x00000001ff007424 */ /* 0x000fe200078e00ff */
[----:B------:R-:W-:Y:S01]  /*3960*/  UIADD3 UR26, UPT, UPT, UR26, 0xd0, URZ ;  /* 0x000000d01a1a7890 */ /* 0x000fe2000fffe0ff */
[----:B------:R-:W-:Y:S01]  /*3970*/  SHF.L.U32 R3, R11, 0x1f, RZ ;  /* 0x0000001f0b037819 */ /* 0x000fe200000006ff */
[----:B------:R-:W-:-:S03]  /*3980*/  UMOV UR4, 0x40 ;  /* 0x0000004000047882 */ /* 0x000fc60000000000 */
[----:B------:R-:W-:Y:S01]  /*3990*/  UVIRTCOUNT.DEALLOC.SMPOOL 0x80 ;  /* 0x000000800000784c */ /* 0x000fe20000000000 */
[----:B--2---:R-:W-:Y:S02]  /*39a0*/  ULEA UR8, UR8, UR4, 0x18 ;  /* 0x0000000408087291 */ /* 0x004fe4000f8ec0ff */
[----:B------:R-:W-:-:S07]  /*39b0*/  ULEA UR4, UR30, UR26, 0x3 ;  /* 0x0000001a1e047291 */ /* 0x000fce000f8e18ff */
[----:B------:R2:W-:Y:S02]  /*39c0*/  @P0 STS.U8 [UR8+0x1c], R0 ;  /* 0x00001c00ff000988 */ /* 0x0005e40008000008 */
[----:B------:R-:W4:Y:S02]  /*39d0*/  SYNCS.PHASECHK.TRANS64.TRYWAIT P0, [UR4], R3 ;  /* 0x00000003ff0075a7 */ /* 0x000f240008001104 */
[----:B--2-4-:R-:W-:Y:S05]  /*39e0*/  @!P0 BRA `(.L_x_67) ;  /* 0x0000006000a08947 */ /* 0x014fea0003800000 */
.L_x_152:
[----:B------:R-:W-:-:S04]  /*39f0*/  UIADD3 UR4, UPT, UPT, UR30, 0x1, URZ ;  /* 0x000000011e047890 */ /* 0x000fc8000fffe0ff */
[----:B------:R-:W-:-:S04]  /*3a00*/  UISETP.NE.AND UP0, UPT, UR4, 0x4, UPT ;  /* 0x000000040400788c */ /* 0x000fc8000bf05270 */
[----:B------:R-:W-:Y:S02]  /*3a10*/  USEL UR6, URZ, 0x1, UP0 ;  /* 0x00000001ff067887 */ /* 0x000fe40008000000 */
[----:B------:R-:W-:-:S04]  /*3a20*/  USEL UR4, UR4, URZ, UP0 ;  /* 0x000000ff04047287 */ /* 0x000fc80008000000 */
[----:B-1----:R-:W-:Y:S01]  /*3a30*/  ULEA UR5, UR4, UR26, 0x3 ;  /* 0x0000001a04057291 */ /* 0x002fe2000f8e18ff */
[----:B------:R-:W-:-:S04]  /*3a40*/  LOP3.LUT R2, R11, UR6, RZ, 0x3c, !PT ;  /* 0x000000060b027c12 */ /* 0x000fc8000f8e3cff */
[----:B--2---:R-:W-:-:S04]  /*3a50*/  SHF.L.U32 R3, R2, 0x1f, RZ ;  /* 0x0000001f02037819 */ /* 0x004fc800000006ff */
[----:B------:R-:W1:Y:S02]  /*3a60*/  SYNCS.PHASECHK.TRANS64.TRYWAIT P0, [UR5], R3 ;  /* 0x00000003ff0075a7 */ /* 0x000e640008001105 */
[----:B-1----:R-:W-:Y:S05]  /*3a70*/  @!P0 BRA `(.L_x_68) ;  /* 0x0000006000948947 */ /* 0x002fea0003800000 */
.L_x_154:
        /* <DEDUP_REMOVED lines=9> */
.L_x_156:
[----:B------:R-:W-:-:S04]  /*3b10*/  UIADD3 UR4, UPT, UPT, UR4, 0x1, URZ ;  /* 0x0000000104047890 */ /* 0x000fc8000fffe0ff */
[----:B------:R-:W-:-:S04]  /*3b20*/  UISETP.NE.AND UP0, UPT, UR4, 0x4, UPT ;  /* 0x000000040400788c */ /* 0x000fc8000bf05270 */
[----:B------:R-:W-:Y:S02]  /*3b30*/  USEL UR5, URZ, 0x1, UP0 ;  /* 0x00000001ff057887 */ /* 0x000fe40008000000 */
[----:B------:R-:W-:-:S04]  /*3b40*/  USEL UR4, UR4, URZ, UP0 ;  /* 0x000000ff04047287 */ /* 0x000fc80008000000 */
[----:B------:R-:W-:Y:S01]  /*3b50*/  ULEA UR4, UR4, UR26, 0x3 ;  /* 0x0000001a04047291 */ /* 0x000fe2000f8e18ff */
[----:B-1----:R-:W-:-:S04]  /*3b60*/  LOP3.LUT R3, R2, UR5, RZ, 0x3c, !PT ;  /* 0x0000000502037c12 */ /* 0x002fc8000f8e3cff */
[----:B------:R-:W-:-:S04]  /*3b70*/  SHF.L.U32 R3, R3, 0x1f, RZ ;  /* 0x0000001f03037819 */ /* 0x000fc800000006ff */
[----:B------:R-:W1:Y:S02]  /*3b80*/  SYNCS.PHASECHK.TRANS64.TRYWAIT P0, [UR4], R3 ;  /* 0x00000003ff0075a7 */ /* 0x000e640008001104 */
[----:B-1----:R-:W-:Y:S05]  /*3b90*/  @!P0 BRA `(.L_x_70) ;  /* 0x00000060007c8947 */ /* 0x002fea0003800000 */
.L_x_158:
[----:B------:R-:W-:Y:S01]  /*3ba0*/  NOP ;  /* 0x0000000000007918 */ /* 0x000fe20000000000 */
[----:B-1----:R-:W1:Y:S01]  /*3bb0*/  LDS R0, [UR8+0x14] ;  /* 0x00001408ff007984 */ /* 0x002e620008000800 */
[----:B------:R-:W-:Y:S01]  /*3bc0*/  ULOP3.LUT UR4, UR42, 0xffff, URZ, 0xc0, !UPT ;  /* 0x0000ffff2a047892 */ /* 0x000fe2000f8ec0ff */
[----:B------:R-:W-:Y:S01]  /*3bd0*/  UMOV UR5, 0xffff ;  /* 0x0000ffff00057882 */ /* 0x000fe20000000000 */
[----:B------:R-:W-:Y:S02]  /*3be0*/  UMOV UR6, 0x1 ;  /* 0x0000000100067882 */ /* 0x000fe40000000000 */
[----:B------:R-:W-:-:S04]  /*3bf0*/  USHF.R.U32.HI UR4, URZ, 0x5, UR4 ;  /* 0x00000005ff047899 */ /* 0x000fc80008011604 */
[----:B------:R-:W-:Y:S02]  /*3c00*/  USHF.L.U32 UR5, UR5, UR4, URZ ;  /* 0x0000000405057299 */ /* 0x000fe400080006ff */
[----:B------:R-:W-:-:S04]  /*3c10*/  USHF.L.U32 UR4, UR6, UR4, URZ ;  /* 0x0000000406047299 */ /* 0x000fc800080006ff */
[----:B-1----:R-:W-:-:S04]  /*3c20*/  LOP3.LUT R0, R0, UR5, RZ, 0xc0, !PT ;  /* 0x0000000500007c12 */ /* 0x002fc8000f8ec0ff */
[----:B------:R-:W-:-:S13]  /*3c30*/  ISETP.NE.AND P0, PT, R0, UR5, PT ;  /* 0x0000000500007c0c */ /* 0x000fda000bf05270 */
[----:B------:R-:W-:Y:S05]  /*3c40*/  @P0 BRA `(.L_x_71) ;  /* 0x0000000000580947 */ /* 0x000fea0003800000 */
[----:B------:R-:W1:Y:S02]  /*3c50*/  LDS R0, [UR8+0x18] ;  /* 0x00001808ff007984 */ /* 0x000e640008000800 */
[----:B-1----:R-:W-:-:S04]  /*3c60*/  LOP3.LUT R0, R0, UR4, RZ, 0xc0, !PT ;  /* 0x0000000400007c12 */ /* 0x002fc8000f8ec0ff */
[----:B------:R-:W-:-:S13]  /*3c70*/  ISETP.NE.AND P0, PT, R0, UR4, PT ;  /* 0x0000000400007c0c */ /* 0x000fda000bf05270 */
[----:B------:R-:W-:Y:S05]  /*3c80*/  @P0 BRA `(.L_x_72) ;  /* 0x00000000003c0947 */ /* 0x000fea0003800000 */
[----:B------:R-:W1:Y:S01]  /*3c90*/  S2R R2, SR_LANEID ;  /* 0x0000000000027919 */ /* 0x000e620000000000 */
[----:B------:R-:W-:Y:S01]  /*3ca0*/  ULOP3.LUT UR5, URZ, UR5, URZ, 0x33, !UPT ;  /* 0x00000005ff057292 */ /* 0x000fe2000f8e33ff */
[----:B------:R-:W-:Y:S01]  /*3cb0*/  LOP3.LUT R4, RZ, UR4, RZ, 0x33, !PT ;  /* 0x00000004ff047c12 */ /* 0x000fe2000f8e33ff */
[----:B------:R-:W-:Y:S02]  /*3cc0*/  VOTEU.ANY UR4, UPT, PT ;  /* 0x0000000000047886 */ /* 0x000fe400038e0100 */
[----:B------:R-:W-:Y:S01]  /*3cd0*/  UFLO.U32 UR4, UR4 ;  /* 0x00000004000472bd */ /* 0x000fe200080e0000 */
[----:B------:R-:W2:Y:S01]  /*3ce0*/  REDUX UR6, R4 ;  /* 0x00000000040673c4 */ /* 0x000ea20000000000 */
[----:B------:R-:W-:-:S06]  /*3cf0*/  IMAD.U32 R0, RZ, RZ, UR5 ;  /* 0x00000005ff007e24 */ /* 0x000fcc000f8e00ff */
[----:B------:R4:W-:Y:S01]  /*3d00*/  UTCATOMSWS.AND URZ, UR5 ;  /* 0x0000000500ff79e3 */ /* 0x0009e20008000000 */
[----:B------:R-:W3:Y:S01]  /*3d10*/  REDUX UR7, R0 ;  /* 0x00000000000773c4 */ /* 0x000ee20000000000 */
[----:B-1----:R-:W-:Y:S01]  /*3d20*/  ISETP.EQ.U32.AND P0, PT, R2, UR4, PT ;  /* 0x0000000402007c0c */ /* 0x002fe2000bf02070 */
[----:B--2---:R-:W-:Y:S01]  /*3d30*/  IMAD.U32 R2, RZ, RZ, UR6 ;  /* 0x00000006ff027e24 */ /* 0x004fe2000f8e00ff */
[----:B---3--:R-:W-:-:S11]  /*3d40*/  MOV R3, UR7 ;  /* 0x0000000700037c02 */ /* 0x008fd60008000f00 */
[----:B------:R4:W-:Y:S04]  /*3d50*/  @P0 ATOMS.AND RZ, [UR8+0x14], R3 ;  /* 0x00001403ffff098c */ /* 0x0009e8000a800008 */
[----:B------:R4:W-:Y:S01]  /*3d60*/  @P0 ATOMS.AND RZ, [UR8+0x18], R2 ;  /* 0x00001802ffff098c */ /* 0x0009e2000a800008 */
[----:B------:R-:W-:Y:S05]  /*3d70*/  BRA `(.L_x_73) ;  /* 0x0000000000147947 */ /* 0x000fea0003800000 */
.L_x_72:
[----:B------:R-:W-:Y:S02]  /*3d80*/  MOV R2, 0x3da0 ;  /* 0x00003da000027802 */ /* 0x000fe40000000f00 */
[----:B---3-5:R-:W-:Y:S05]  /*3d90*/  CALL.REL.NOINC `($__internal_0_$__cuda_sm10x_tcgen05_guardrail_trap_col_being_dealloced_not_returned_by_alloc) ;  /* 0x0000006400607944 */ /* 0x028fea0003c00000 */
[----:B------:R-:W-:Y:S05]  /*3da0*/  BRA `(.L_x_73) ;  /* 0x0000000000087947 */ /* 0x000fea0003800000 */
.L_x_71:
[----:B------:R-:W-:Y:S02]  /*3db0*/  MOV R2, 0x3dd0 ;  /* 0x00003dd000027802 */ /* 0x000fe40000000f00 */
[----:B---3-5:R-:W-:Y:S05]  /*3dc0*/  CALL.REL.NOINC `($__internal_2_$__cuda_sm10x_tcgen05_guardrail_trap_unallocated_columns_being_dealloced) ;  /* 0x00000064006c7944 */ /* 0x028fea0003c00000 */
.L_x_73:
[----:B------:R-:W-:Y:S01]  /*3dd0*/  NOP ;  /* 0x0000000000007918 */ /* 0x000fe20000000000 */
[----:B----4-:R-:W-:Y:S05]  /*3de0*/  EXIT ;  /* 0x000000000000794d */ /* 0x010fea0003800000 */
.L_x_55:
[----:B------:R-:W-:-:S09]  /*3df0*/  UISETP.NE.OR UP0, UPT, UR18, 0x3, !UP3 ;  /* 0x000000031200788c */ /* 0x000fd2000df05670 */
[----:B------:R-:W-:Y:S05]  /*3e00*/  BRA.U UP0, `(.L_x_74) ;  /* 0x0000001100847547 */ /* 0x000fea000b800000 */
[----:B------:R-:W2:Y:S01]  /*3e10*/  LDCU.64 UR4, c[0x0][0x888] ;  /* 0x00011100ff0477ac */ /* 0x000ea20008000a00 */
[----:B------:R-:W3:Y:S01]  /*3e20*/  S2UR UR8, SR_CgaCtaId ;  /* 0x00000000000879c3 */ /* 0x000ee20000008800 */
[----:B------:R-:W-:Y:S02]  /*3e30*/  HFMA2 R9, -RZ, RZ, 0, 0 ;  /* 0x00000000ff097431 */ /* 0x000fe400000001ff */
[----:B------:R-:W-:Y:S01]  /*3e40*/  IMAD.MOV.U32 R11, RZ, RZ, 0x1 ;  /* 0x00000001ff0b7424 */ /* 0x000fe200078e00ff */
[----:B------:R-:W4:Y:S01]  /*3e50*/  LDCU UR40, c[0x0][0x370] ;  /* 0x00006e00ff2877ac */ /* 0x000f220008000800 */
[----:B------:R-:W-:Y:S01]  /*3e60*/  IMAD.MOV.U32 R10, RZ, RZ, RZ ;  /* 0x000000ffff0a7224 */ /* 0x000fe200078e00ff */
[----:B------:R-:W-:Y:S01]  /*3e70*/  MOV R3, 0x1000 ;  /* 0x0000100000037802 */ /* 0x000fe20000000f00 */
[----:B------:R-:W4:Y:S01]  /*3e80*/  LDCU.128 UR44, c[0x0][0xb10] ;  /* 0x00016200ff2c77ac */ /* 0x000f220008000c00 */
[----:B------:R-:W1:Y:S01]  /*3e90*/  LDC.64 R12, c[0x0][0x348] ;  /* 0x0000d200ff0c7b82 */ /* 0x000e620000000a00 */
[----:B------:R-:W3:Y:S01]  /*3ea0*/  LDCU UR37, c[0x0][0x374] ;  /* 0x00006e80ff2577ac */ /* 0x000ee20008000800 */
[----:B------:R-:W3:Y:S01]  /*3eb0*/  LDCU.64 UR38, c[0x0][0x890] ;  /* 0x00011200ff2677ac */ /* 0x000ee20008000a00 */
[----:B------:R-:W3:Y:S01]  /*3ec0*/  LDCU UR15, c[0x0][0xb0c] ;  /* 0x00016180ff0f77ac */ /* 0x000ee20008000800 */
[----:B--2---:R-:W-:Y:S01]  /*3ed0*/  UISETP.NE.U32.AND UP0, UPT, UR4, URZ, UPT ;  /* 0x000000ff0400728c */ /* 0x004fe2000bf05070 */
[----:B------:R-:W2:Y:S01]  /*3ee0*/  LDCU UR54, c[0x0][0xb20] ;  /* 0x00016400ff3677ac */ /* 0x000ea20008000800 */
[----:B------:R-:W2:Y:S01]  /*3ef0*/  LDCU UR4, c[0x0][0xb30] ;  /* 0x00016600ff0477ac */ /* 0x000ea20008000800 */
[----:B------:R-:W-:Y:S01]  /*3f00*/  UMOV UR21, 0x400 ;  /* 0x0000040000157882 */ /* 0x000fe20000000000 */
[----:B----4-:R-:W-:-:S02]  /*3f10*/  UIMAD.WIDE.U32 UR52, UR40, UR44, URZ ;  /* 0x0000002c283472a5 */ /* 0x010fc4000f8e00ff */
[----:B---3--:R-:W-:Y:S02]  /*3f20*/  UIMAD.WIDE.U32 UR6, UR37, UR47, URZ ;  /* 0x0000002f250672a5 */ /* 0x008fe4000f8e00ff */
[----:B------:R-:W-:Y:S02]  /*3f30*/  ULEA UR21, UR8, UR21, 0x18 ;  /* 0x0000001508157291 */ /* 0x000fe4000f8ec0ff */
[----:B------:R-:W-:Y:S02]  /*3f40*/  USEL UR41, URZ, 0x1, UP6 ;  /* 0x00000001ff297887 */ /* 0x000fe4000b000000 */
[----:B------:R-:W-:Y:S02]  /*3f50*/  UISETP.NE.U32.AND UP6, UPT, UR38, URZ, UPT ;  /* 0x000000ff2600728c */ /* 0x000fe4000bfc5070 */
[----:B------:R-:W-:Y:S02]  /*3f60*/  UIADD3 UR43, UPT, UPT, UR21, 0x58, URZ ;  /* 0x00000058152b7890 */ /* 0x000fe4000fffe0ff */
[----:B------:R-:W-:-:S02]  /*3f70*/  UIADD3 UR33, UPT, UPT, UR21, 0x40, URZ ;  /* 0x0000004015217890 */ /* 0x000fc4000fffe0ff */
[----:B------:R-:W-:Y:S02]  /*3f80*/  UIADD3 UR25, UPT, UPT, UR21, 0x48, URZ ;  /* 0x0000004815197890 */ /* 0x000fe4000fffe0ff */
[----:B------:R-:W-:Y:S02]  /*3f90*/  UIADD3 UR17, UPT, UPT, UR21, 0x50, URZ ;  /* 0x0000005015117890 */ /* 0x000fe4000fffe0ff */
[----:B------:R-:W-:Y:S02]  /*3fa0*/  UISETP.NE.AND.EX UP5, UPT, UR5, URZ, UPT, UP0 ;  /* 0x000000ff0500728c */ /* 0x000fe4000bfa5300 */
[----:B------:R-:W-:Y:S01]  /*3fb0*/  UISETP.NE.AND UP0, UPT, UR42, 0x1, UPT ;  /* 0x000000012a00788c */ /* 0x000fe2000bf05270 */
[----:B------:R-:W-:Y:S01]  /*3fc0*/  UMOV UR52, UR53 ;  /* 0x0000003500347c82 */ /* 0x000fe20008000000 */
[----:B------:R-:W-:Y:S01]  /*3fd0*/  UMOV UR51, UR7 ;  /* 0x0000000700337c82 */ /* 0x000fe20008000000 */
[----:B------:R-:W-:Y:S02]  /*3fe0*/  UISETP.NE.AND UP0, UPT, UR15, 0x1, UPT ;  /* 0x000000010f00788c */ /* 0x000fe4000bf05270 */
[----:B------:R-:W-:-:S02]  /*3ff0*/  UPLOP3.LUT UP4, UPT, UPT, UPT, UPT, 0x40, 0x4 ;  /* 0x000000000004789c */ /* 0x000fc40003f8e870 */
[----:B------:R-:W-:Y:S01]  /*4000*/  UISETP.GE.AND UP2, UPT, UR42, 0x1, UPT ;  /* 0x000000012a00788c */ /* 0x000fe2000bf46270 */
[----:B------:R-:W3:Y:S01]  /*4010*/  LDCU.64 UR22, c[0x0][0xb28] ;  /* 0x00016500ff1677ac */ /* 0x000ee20008000a00 */
[----:B------:R-:W-:Y:S02]  /*4020*/  UISETP.NE.AND.EX UP6, UPT, UR39, URZ, UPT, UP6 ;  /* 0x000000ff2700728c */ /* 0x000fe4000bfc5360 */
[----:B------:R-:W-:Y:S02]  /*4030*/  UPRMT UR43, UR8, 0x654, UR43 ;  /* 0x00000654082b7896 */ /* 0x000fe4000800002b */
[----:B------:R-:W-:Y:S02]  /*4040*/  UPRMT UR50, UR8, 0x654, UR33 ;  /* 0x0000065408327896 */ /* 0x000fe40008000021 */
[----:B------:R-:W-:Y:S02]  /*4050*/  UPRMT UR49, UR8, 0x654, UR25 ;  /* 0x0000065408317896 */ /* 0x000fe40008000019 */
[----:B------:R-:W-:-:S02]  /*4060*/  UPRMT UR48, UR8, 0x654, UR17 ;  /* 0x0000065408307896 */ /* 0x000fc40008000011 */
[----:B------:R-:W-:Y:S02]  /*4070*/  USHF.R.U32.HI UR52, URZ, UR45, UR52 ;  /* 0x0000002dff347299 */ /* 0x000fe40008011634 */
[----:B--2---:R-:W-:Y:S02]  /*4080*/  USHF.R.U32.HI UR51, URZ, UR54, UR51 ;  /* 0x00000036ff337299 */ /* 0x004fe40008011633 */
[----:B------:R-:W-:Y:S02]  /*4090*/  UISETP.NE.AND UP0, UPT, UR46, 0x1, UPT ;  /* 0x000000012e00788c */ /* 0x000fe4000bf05270 */
[----:B-1----:R-:W-:-:S11]  /*40a0*/  UISETP.NE.AND UP3, UPT, UR4, 0x1, UPT ;  /* 0x000000010400788c */ /* 0x002fd6000bf65270 */
.L_x_85:
[C---:B------:R-:W-:Y:S02]  /*40b0*/  LEA R8, R10.reuse, UR21, 0x3 ;  /* 0x000000150a087c11 */ /* 0x040fe4000f8e18ff */
[----:B------:R-:W-:Y:S02]  /*40c0*/  SHF.L.U32 R5, R9, 0x1f, RZ ;  /* 0x0000001f09057819 */ /* 0x000fe400000006ff */
[----:B------:R-:W-:Y:S02]  /*40d0*/  LEA R6, R10, UR21, 0x4 ;  /* 0x000000150a067c11 */ /* 0x000fe4000f8e20ff */
[----:B-1----:R-:W1:Y:S02]  /*40e0*/  SYNCS.PHASECHK.TRANS64.TRYWAIT P0, [R8+URZ+0x90], R5 ;  /* 0x00009005080075a7 */ /* 0x002e6400080011ff */
[----:B-1----:R-:W-:Y:S05]  /*40f0*/  @!P0 BRA `(.L_x_75) ;  /* 0x0000005c003c8947 */ /* 0x002fea0003800000 */
.L_x_159:
[----:B-1----:R-:W1:Y:S01]  /*4100*/  LDS.128 R4, [R6+0x120] ;  /* 0x0001200006047984 */ /* 0x002e620000000c00 */
[----:B------:R-:W-:Y:S01]  /*4110*/  UISETP.GE.AND UP0, UPT, UR42, 0x1, UPT ;  /* 0x000000012a00788c */ /* 0x000fe2000bf06270 */
[----:B------:R-:W-:Y:S01]  /*4120*/  @!PT LDS RZ, [RZ] ;  /* 0x00000000fffff984 */ /* 0x000fe20000000800 */
[----:B------:R-:W-:Y:S01]  /*4130*/  @!PT LDS RZ, [RZ] ;  /* 0x00000000fffff984 */ /* 0x000fe20000000800 */
[----:B------:R-:W-:Y:S01]  /*4140*/  @!PT LDS RZ, [RZ] ;  /* 0x00000000fffff984 */ /* 0x000fe20000000800 */
[----:B------:R-:W-:Y:S01]  /*4150*/  @!PT LDS RZ, [RZ] ;  /* 0x00000000fffff984 */ /* 0x000fe20000000800 */
[----:B------:R2:W-:Y:S06]  /*4160*/  MEMBAR.ALL.CTA ;  /* 0x0000000000007992 */ /* 0x0005ec0000008000 */
[----:B--2---:R-:W2:Y:S01]  /*4170*/  FENCE.VIEW.ASYNC.S ;  /* 0x00000000000073c6 */ /* 0x004ea20000000000 */
[----:B-1----:R-:W-:Y:S11]  /*4180*/  LOP3.LUT P0, RZ, R6, 0x1, RZ, 0xc0, !PT ;  /* 0x0000000106ff7812 */ /* 0x002ff6000780c0ff */
[----:B------:R-:W-:Y:S02]  /*4190*/  @!UPT UIADD3 URZ, UPT, UPT, URZ, URZ, URZ ;  /* 0x000000fffffff290 */ /* 0x000fe4000fffe0ff */
[----:B--2---:R-:W-:Y:S01]  /*41a0*/  VOTEU.ANY UP2, P0 ;  /* 0x0000000000ff7886 */ /* 0x004fe20000040100 */
[----:B------:R-:W-:Y:S11]  /*41b0*/  PLOP3.LUT P0, PT, PT, PT, UP2, 0x80, 0x8 ;  /* 0x000000000008781c */ /* 0x000ff60003f0f028 */
[----:B------:R-:W-:Y:S02]  /*41c0*/  @!UPT UIADD3 URZ, UPT, UPT, URZ, URZ, URZ ;  /* 0x000000fffffff290 */ /* 0x000fe4000fffe0ff */
[----:B------:R-:W-:Y:S02]  /*41d0*/  @P0 SHF.R.U32.HI R0, RZ, 0x10, R5 ;  /* 0x00000010ff000819 */ /* 0x000fe40000011605 */
[----:B------:R-:W-:Y:S02]  /*41e0*/  @P0 MOV R2, R4 ;  /* 0x0000000400020202 */ /* 0x000fe40000000f00 */
[----:B------:R-:W-:Y:S01]  /*41f0*/  @P0 R2UR UR4, R0 ;  /* 0x00000000000402ca */ /* 0x000fe200000e0000 */
[----:B------:R-:W-:Y:S01]  /*4200*/  VIADD R0, R8, 0xa0 ;  /* 0x000000a008007836 */ /* 0x000fe20000000000 */
[----:B------:R-:W-:Y:S02]  /*4210*/  @P0 LOP3.LUT R4, R5, 0xffff, RZ, 0xc0, !PT ;  /* 0x0000ffff05040812 */ /* 0x000fe400078ec0ff */
[----:B------:R-:W-:Y:S02]  /*4220*/  @P0 R2UR UR6, R2 ;  /* 0x00000000020602ca */ /* 0x000fe400000e0000 */
[----:B------:R-:W-:Y:S02]  /*4230*/  PRMT R0, RZ, 0x654, R0 ;  /* 0x00000654ff007816 */ /* 0x000fe40000000000 */
[----:B------:R-:W-:Y:S02]  /*4240*/  @P0 R2UR UR5, R4 ;  /* 0x00000000040502ca */ /* 0x000fe400000e0000 */
[----:B------:R1:W-:Y:S03]  /*4250*/  SYNCS.ARRIVE.TRANS64.RED.A1T0 RZ, [R0+URZ], RZ ;  /* 0x000000ff00ff79a7 */ /* 0x0003e600081004ff */
[----:B------:R-:W-:Y:S04]  /*4260*/  @UP2 UMOV UR29, UR4 ;  /* 0x00000004001d2c82 */ /* 0x000fe80008000000 */
[----:B------:R-:W-:Y:S04]  /*4270*/  @UP2 UMOV UR14, UR6 ;  /* 0x00000006000e2c82 */ /* 0x000fe80008000000 */
[----:B------:R-:W-:Y:S01]  /*4280*/  @UP2 UMOV UR13, UR5 ;  /* 0x00000005000d2c82 */ /* 0x000fe20008000000 */
[----:B------:R-:W-:Y:S05]  /*4290*/  BRA.U !UP0, `(.L_x_76) ;  /* 0x0000000108c07547 */ /* 0x000fea000b800000 */
[----:B------:R-:W-:Y:S02]  /*42a0*/  UIMAD.WIDE.U32 UR18, UR13, UR47, URZ ;  /* 0x0000002f0d1272a5 */ /* 0x000fe4000f8e00ff */
[----:B------:R-:W-:Y:S02]  /*42b0*/  UP2UR UR16, UPR, URZ, 0x4 ;  /* 0x00000004ff107883 */ /* 0x000fe40008000000 */
[----:B------:R-:W-:Y:S02]  /*42c0*/  UISETP.NE.AND UP2, UPT, UR46, 0x1, UPT ;  /* 0x000000012e00788c */ /* 0x000fe4000bf45270 */
[----:B------:R-:W-:Y:S02]  /*42d0*/  UIMAD.WIDE.U32 UR26, UR14, UR44, URZ ;  /* 0x0000002c0e1a72a5 */ /* 0x000fe4000f8e00ff */
[----:B------:R-:W-:Y:S02]  /*42e0*/  USEL UR4, UR37, UR51, !UP2 ;  /* 0x0000003325047287 */ /* 0x000fe4000d000000 */
[----:B------:R-:W-:Y:S02]  /*42f0*/  UISETP.NE.AND UP0, UPT, UR15, 0x1, UPT ;  /* 0x000000010f00788c */ /* 0x000fe4000bf05270 */
[----:B------:R-:W-:Y:S02]  /*4300*/  UP2UR UR20, UPR, URZ, 0x2 ;  /* 0x00000002ff147883 */ /* 0x000fe40008000000 */
[----:B------:R-:W-:Y:S02]  /*4310*/  UISETP.NE.AND UP1, UPT, UR42, 0x1, UPT ;  /* 0x000000012a00788c */ /* 0x000fe4000bf25270 */
[----:B---3--:R-:W-:Y:S02]  /*4320*/  UIMAD.WIDE.U32 UR8, UR4, UR22, URZ ;  /* 0x00000016040872a5 */ /* 0x008fe4000f8e00ff */
[----:B------:R-:W-:Y:S01]  /*4330*/  USEL UR7, UR40, UR52, !UP0 ;  /* 0x0000003428077287 */ /* 0x000fe2000c000000 */
[----:B------:R-:W-:Y:S02]  /*4340*/  UMOV UR5, UR19 ;  /* 0x0000001300057c82 */ /* 0x000fe40008000000 */
[----:B------:R-:W-:Y:S02]  /*4350*/  USHF.R.U32.HI UR6, URZ, UR54, UR5 ;  /* 0x00000036ff067299 */ /* 0x000fe40008011605 */
[----:B------:R-:W-:Y:S02]  /*4360*/  UIMAD.WIDE.U32 UR10, UR7, UR22, URZ ;  /* 0x00000016070a72a5 */ /* 0x000fe4000f8e00ff */
[----:B------:R-:W-:Y:S02]  /*4370*/  USEL UR6, UR13, UR6, !UP2 ;  /* 0x000000060d067287 */ /* 0x000fe4000d000000 */
[----:B------:R-:W-:Y:S01]  /*4380*/  UISETP.NE.AND UP2, UPT, UR16, URZ, UPT ;  /* 0x000000ff1000728c */ /* 0x000fe2000bf45270 */
[----:B------:R-:W-:Y:S02]  /*4390*/  UMOV UR5, UR27 ;  /* 0x0000001b00057c82 */ /* 0x000fe40008000000 */
[----:B------:R-:W-:Y:S03]  /*43a0*/  USHF.R.U32.HI UR12, URZ, UR45, UR5 ;  /* 0x0000002dff0c7299 */ /* 0x000fe60008011605 */
[----:B------:R-:W-:Y:S02]  /*43b0*/  UMOV UR5, UR9 ;  /* 0x0000000900057c82 */ /* 0x000fe40008000000 */
[----:B------:R-:W-:Y:S03]  /*43c0*/  @UP1 USHF.R.U32.HI UR4, URZ, UR23, UR5 ;  /* 0x00000017ff041299 */ /* 0x000fe60008011605 */
[----:B------:R-:W-:Y:S01]  /*43d0*/  UMOV UR5, UR11 ;  /* 0x0000000b00057c82 */ /* 0x000fe20008000000 */
[----:B------:R-:W-:Y:S02]  /*43e0*/  UIMAD UR4, UR42, UR4, URZ ;  /* 0x000000042a0472a4 */ /* 0x000fe4000f8e02ff */
[----:B------:R-:W-:Y:S02]  /*43f0*/  @UP1 USHF.R.U32.HI UR7, URZ, UR23, UR5 ;  /* 0x00000017ff071299 */ /* 0x000fe40008011605 */
[----:B------:R-:W-:Y:S02]  /*4400*/  USEL UR5, UR14, UR12, !UP0 ;  /* 0x0000000c0e057287 */ /* 0x000fe4000c000000 */
[----:B------:R-:W-:Y:S02]  /*4410*/  UIMAD.WIDE.U32 UR10, UR6, UR22, URZ ;  /* 0x00000016060a72a5 */ /* 0x000fe4000f8e00ff */
[----:B------:R-:W-:Y:S02]  /*4420*/  UIMAD UR8, UR42, UR7, URZ ;  /* 0x000000072a0872a4 */ /* 0x000fe4000f8e02ff */
[----:B------:R-:W-:Y:S03]  /*4430*/  UISETP.GE.AND UP0, UPT, UR6, UR4, UPT ;  /* 0x000000040600728c */ /* 0x000fe6000bf06270 */
[----:B------:R-:W-:Y:S01]  /*4440*/  UMOV UR4, UR11 ;  /* 0x0000000b00047c82 */ /* 0x000fe20008000000 */
[----:B------:R-:W-:Y:S02]  /*4450*/  UISETP.GE.OR UP0, UPT, UR5, UR8, UP0 ;  /* 0x000000080500728c */ /* 0x000fe40008706670 */
[----:B------:R-:W-:Y:S02]  /*4460*/  USHF.R.U32.HI UR4, URZ, UR23, UR4 ;  /* 0x00000017ff047299 */ /* 0x000fe40008011604 */
[----:B------:R-:W-:Y:S02]  /*4470*/  UIMAD.WIDE.U32 UR8, UR5, UR22, URZ ;  /* 0x00000016050872a5 */ /* 0x000fe4000f8e00ff */
[----:B------:R-:W-:Y:S04]  /*4480*/  USEL UR10, UR6, UR4, !UP1 ;  /* 0x00000004060a7287 */ /* 0x000fe8000c800000 */
[----:B------:R-:W-:Y:S01]  /*4490*/  UIADD3 UR11, UPT, UPT, -UR10, URZ, URZ ;  /* 0x000000ff0a0b7290 */ /* 0x000fe2000fffe1ff */
[----:B------:R-:W-:Y:S02]  /*44a0*/  @!UP0 UMOV UR4, UR9 ;  /* 0x0000000900048c82 */ /* 0x000fe40008000000 */
[----:B------:R-:W-:Y:S02]  /*44b0*/  @!UP0 USHF.R.U32.HI UR4, URZ, UR23, UR4 ;  /* 0x00000017ff048299 */ /* 0x000fe40008011604 */
[----:B------:R-:W-:Y:S02]  /*44c0*/  UIMAD UR8, UR42, UR11, UR6 ;  /* 0x0000000b2a0872a4 */ /* 0x000fe4000f8e0206 */
[----:B------:R-:W-:Y:S02]  /*44d0*/  @!UP0 USEL UR4, UR5, UR4, !UP1 ;  /* 0x0000000405048287 */ /* 0x000fe4000c800000 */
[----:B------:R-:W-:Y:S02]  /*44e0*/  UISETP.NE.AND UP1, UPT, UR20, URZ, UPT ;  /* 0x000000ff1400728c */ /* 0x000fe4000bf25270 */
[----:B------:R-:W-:Y:S02]  /*44f0*/  @!UP0 UIMAD UR8, UR7, UR8, UR4 ;  /* 0x00000008070882a4 */ /* 0x000fe4000f8e0204 */
[----:B------:R-:W-:Y:S02]  /*4500*/  @!UP0 UIADD3 UR9, UPT, UPT, UR10, -UR4, URZ ;  /* 0x800000040a098290 */ /* 0x000fe4000fffe0ff */
[----:B------:R-:W-:Y:S02]  /*4510*/  UIADD3 UR4, UPT, UPT, -UR5, URZ, URZ ;  /* 0x000000ff05047290 */ /* 0x000fe4000fffe1ff */
[----:B------:R-:W-:Y:S02]  /*4520*/  UIADD3 UR7, UPT, UPT, -UR6, URZ, URZ ;  /* 0x000000ff06077290 */ /* 0x000fe4000fffe1ff */
[----:B------:R-:W-:Y:S02]  /*4530*/  @!UP0 UIMAD UR6, UR9, UR42, UR5 ;  /* 0x0000002a090682a4 */ /* 0x000fe4000f8e0205 */
[----:B------:R-:W-:Y:S02]  /*4540*/  UIMAD UR14, UR15, UR4, UR14 ;  /* 0x000000040f0e72a4 */ /* 0x000fe4000f8e020e */
[----:B------:R-:W-:Y:S01]  /*4550*/  UIMAD UR13, UR46, UR7, UR13 ;  /* 0x000000072e0d72a4 */ /* 0x000fe2000f8e020d */
[----:B------:R-:W-:Y:S02]  /*4560*/  @!UP0 UMOV UR5, UR8 ;  /* 0x0000000800058c82 */ /* 0x000fe40008000000 */
[----:B------:R-:W-:Y:S02]  /*4570*/  UIMAD UR14, UR5, UR15, UR14 ;  /* 0x0000000f050e72a4 */ /* 0x000fe4000f8e020e */
[----:B------:R-:W-:Y:S11]  /*4580*/  UIMAD UR13, UR6, UR46, UR13 ;  /* 0x0000002e060d72a4 */ /* 0x000ff6000f8e020d */
[----:B------:R-:W-:Y:S01]  /*4590*/  @!UPT UIADD3 URZ, UPT, UPT, URZ, URZ, URZ ;  /* 0x000000fffffff290 */ /* 0x000fe2000fffe0ff */
.L_x_76:
[----:B------:R-:W2:Y:S01]  /*45a0*/  @!UP3 LDCU.128 UR8, c[0x0][0xb10] ;  /* 0x00016200ff08b7ac */ /* 0x000ea20008000c00 */
[----:B------:R-:W-:Y:S02]  /*45b0*/  ISETP.NE.U32.AND P0, PT, RZ, UR38, PT ;  /* 0x00000026ff007c0c */ /* 0x000fe4000bf05070 */
[----:B------:R-:W-:Y:S02]  /*45c0*/  SHF.L.U32 R4, R11, 0x1f, RZ ;  /* 0x0000001f0b047819 */ /* 0x000fe400000006ff */
[----:B------:R-:W-:Y:S01]  /*45d0*/  ISETP.NE.AND.EX P0, PT, RZ, UR39, PT, P0 ;  /* 0x00000027ff007c0c */ /* 0x000fe2000bf05300 */
[----:B------:R-:W4:Y:S01]  /*45e0*/  @!UP3 LDCU UR5, c[0x0][0xb0c] ;  /* 0x00016180ff05b7ac */ /* 0x000f220008000800 */
[----:B------:R-:W-:Y:S02]  /*45f0*/  USHF.L.U32 UR35, UR30, 0x6, URZ ;  /* 0x000000061e237899 */ /* 0x000fe400080006ff */
[----:B------:R-:W-:Y:S02]  /*4600*/  USHF.L.U32 UR34, UR31, 0x8, URZ ;  /* 0x000000081f227899 */ /* 0x000fe400080006ff */
[----:B--2---:R-:W-:Y:S07]  /*4610*/  UIMAD.WIDE.U32 UR6, UR14, UR8, URZ ;  /* 0x000000080e0672a5 */ /* 0x004fee000f8e00ff */
[----:B------:R-:W-:Y:S01]  /*4620*/  @!UP3 UMOV UR4, UR7 ;  /* 0x000000070004bc82 */ /* 0x000fe20008000000 */
[----:B----4-:R-:W-:Y:S02]  /*4630*/  @!UP3 UISETP.NE.AND UP0, UPT, UR5, 0x1, UPT ;  /* 0x000000010500b88c */ /* 0x010fe4000bf05270 */
[----:B------:R-:W-:Y:S02]  /*4640*/  @!UP3 USHF.R.U32.HI UR4, URZ, UR9, UR4 ;  /* 0x00000009ff04b299 */ /* 0x000fe40008011604 */
[----:B------:R-:W-:Y:S02]  /*4650*/  UIMAD.WIDE.U32 UR6, UR13, UR11, URZ ;  /* 0x0000000b0d0672a5 */ /* 0x000fe4000f8e00ff */
[----:B------:R-:W-:Y:S02]  /*4660*/  @!UP3 USEL UR8, UR14, UR4, !UP0 ;  /* 0x000000040e08b287 */ /* 0x000fe4000c000000 */
[----:B------:R-:W-:Y:S03]  /*4670*/  @!UP3 UISETP.NE.AND UP0, UPT, UR10, 0x1, UPT ;  /* 0x000000010a00b88c */ /* 0x000fe6000bf05270 */
[----:B------:R-:W-:Y:S02]  /*4680*/  @!UP3 UMOV UR6, UR7 ;  /* 0x000000070006bc82 */ /* 0x000fe40008000000 */
[----:B------:R-:W2:Y:S02]  /*4690*/  @!UP3 LDCU UR4, c[0x0][0xb20] ;  /* 0x00016400ff04b7ac */ /* 0x000ea40008000800 */
[----:B--2---:R-:W-:Y:S04]  /*46a0*/  @!UP3 USHF.R.U32.HI UR6, URZ, UR4, UR6 ;  /* 0x00000004ff06b299 */ /* 0x004fe80008011606 */
[----:B------:R-:W-:Y:S04]  /*46b0*/  @!UP3 USEL UR6, UR13, UR6, !UP0 ;  /* 0x000000060d06b287 */ /* 0x000fe8000c000000 */
[----:B------:R-:W-:Y:S02]  /*46c0*/  @!UP3 UIADD3 UR4, UPT, UPT, -UR8, UR6, URZ ;  /* 0x000000060804b290 */ /* 0x000fe4000fffe1ff */
[----:B------:R-:W-:Y:S02]  /*46d0*/  @!UP3 UIADD3 UR6, UPT, UPT, UR8, -UR6, URZ ;  /* 0x800000060806b290 */ /* 0x000fe4000fffe0ff */
[----:B------:R-:W-:Y:S02]  /*46e0*/  @!UP3 UIMAD UR14, UR4, UR5, UR14 ;  /* 0x00000005040eb2a4 */ /* 0x000fe4000f8e020e */
[----:B------:R-:W-:Y:S01]  /*46f0*/  @!UP3 UIMAD UR13, UR6, UR10, UR13 ;  /* 0x0000000a060db2a4 */ /* 0x000fe2000f8e020d */
[----:B------:R-:W-:Y:S11]  /*4700*/  BRA.U UP4, `(.L_x_77) ;  /* 0x0000000104107547 */ /* 0x000ff6000b800000 */
[----:B-1----:R-:W-:Y:S04]  /*4710*/  MOV R0, UR41 ;  /* 0x0000002900007c02 */ /* 0x002fe80008000f00 */
[----:B------:R-:W-:Y:S04]  /*4720*/  SHF.L.U32 R5, R0, 0x1f, RZ ;  /* 0x0000001f00057819 */ /* 0x000fe800000006ff */
[----:B------:R-:W1:Y:S02]  /*4730*/  SYNCS.PHASECHK.TRANS64.TRYWAIT P1, [UR21+0x88], R5 ;  /* 0x00008805ff0075a7 */ /* 0x000e640008021115 */
[----:B-1----:R-:W-:Y:S05]  /*4740*/  @!P1 BRA `(.L_x_78) ;  /* 0x0000005400bc9947 */ /* 0x002fea0003800000 */
.L_x_77:
[----:B------:R-:W-:Y:S05]  /*4750*/  BRA.U !UP6, `(.L_x_79) ;  /* 0x000000010e387547 */ /* 0x000fea000b800000 */
[----:B------:R-:W-:Y:S01]  /*4760*/  UPLOP3.LUT UP1, UPT, UPT, UPT, UP5, 0x80, 0x8 ;  /* 0x000000000008789c */ /* 0x000fe20003f2f050 */
[----:B-1----:R-:W-:Y:S01]  /*4770*/  HFMA2 R0, -RZ, RZ, 0, 5.9604644775390625e-08 ;  /* 0x00000001ff007431 */ /* 0x002fe200000001ff */
[----:B------:R-:W1:Y:S01]  /*4780*/  LDCU.64 UR8, c[0x0][0x358] ;  /* 0x00006b00ff0877ac */ /* 0x000e620008000a00 */
[----:B------:R-:W-:Y:S03]  /*4790*/  IMAD.MOV.U32 R85, RZ, RZ, 0x1 ;  /* 0x00000001ff557424 */ /* 0x000fe600078e00ff */
[----:B------:R-:W-:Y:S05]  /*47a0*/  PLOP3.LUT P1, PT, PT, PT, UP1, 0x80, 0x8 ;  /* 0x000000000008781c */ /* 0x000fea0003f2f018 */
[----:B------:R-:W2:Y:S01]  /*47b0*/  @UP1 LDCU.64 UR4, c[0x0][0x888] ;  /* 0x00011100ff0417ac */ /* 0x000ea20008000a00 */
[----:B------:R-:W-:Y:S07]  /*47c0*/  @UP1 UIMAD UR6, UR36, UR38, URZ ;  /* 0x00000026240612a4 */ /* 0x000fee000f8e02ff */
[----:B------:R-:W-:Y:S01]  /*47d0*/  @!P1 PRMT R85, R0, 0x7610, R85 ;  /* 0x0000761000559816 */ /* 0x000fe20000000055 */
[----:B--2---:R-:W-:Y:S06]  /*47e0*/  @UP1 UIMAD.WIDE UR4, UR6, 0x4, UR4 ;  /* 0x00000004060418a5 */ /* 0x004fec000f8e0204 */
[----:B------:R-:W-:Y:S01]  /*47f0*/  IMAD.U32 R6, RZ, RZ, UR4 ;  /* 0x00000004ff067e24 */ /* 0x000fe2000f8e00ff */
[----:B------:R-:W-:Y:S04]  /*4800*/  MOV R7, UR5 ;  /* 0x0000000500077c02 */ /* 0x000fe80008000f00 */
[----:B------:R-:W2:Y:S01]  /*4810*/  @!UP1 LDCU UR4, c[0x0][0x880] ;  /* 0x00011000ff0497ac */ /* 0x000ea20008000800 */
[----:B-1---5:R4:W5:Y:S02]  /*4820*/  @P1 LDG.E R41, desc[UR8][R6.64] ;  /* 0x0000000806291981 */ /* 0x022964000c1e1900 */
[----:B--2-4-:R-:W-:Y:S07]  /*4830*/  @!P1 IMAD.U32 R41, RZ, RZ, UR4 ;  /* 0x00000004ff299e24 */ /* 0x014fee000f8e00ff */
.L_x_79:
[----:B-----5:R-:W-:Y:S01]  /*4840*/  @!P0 FSETP.EQ.AND P2, PT, R41, RZ, PT ;  /* 0x000000ff2900820b */ /* 0x020fe20003f42000 */
[----:B------:R-:W-:Y:S01]  /*4850*/  @!UPT UIADD3 URZ, UPT, UPT, URZ, URZ, URZ ;  /* 0x000000fffffff290 */ /* 0x000fe2000fffe0ff */
[----:B------:R-:W-:Y:S11]  /*4860*/  @!P0 BRA `(.L_x_80) ;  /* 0x0000000000148947 */ /* 0x000ff60003800000 */
[----:B------:R-:W-:Y:S02]  /*4870*/  LOP3.LUT P0, RZ, R85, 0xff, RZ, 0xc0, !PT ;  /* 0x000000ff55ff7812 */ /* 0x000fe4000780c0ff */
[----:B------:R-:W-:Y:S04]  /*4880*/  PLOP3.LUT P2, PT, PT, PT, UP1, 0x80, 0x8 ;  /* 0x000000000008781c */ /* 0x000fe80003f4f018 */
[----:B------:R-:W-:Y:S07]  /*4890*/  PLOP3.LUT P2, PT, P2, PT, PT, 0x8, 0x80 ;  /* 0x000000000080781c */ /* 0x000fee000174e170 */
[----:B------:R-:W-:Y:S11]  /*48a0*/  @P0 FSETP.EQ.AND P2, PT, R41, RZ, PT ;  /* 0x000000ff2900020b */ /* 0x000ff60003f42000 */
[----:B------:R-:W-:Y:S02]  /*48b0*/  @!UPT UIADD3 URZ, UPT, UPT, URZ, URZ, URZ ;  /* 0x000000fffffff290 */ /* 0x000fe4000fffe0ff */
.L_x_80:
[----:B------:R-:W2:Y:S01]  /*48c0*/  SYNCS.PHASECHK.TRANS64.TRYWAIT P0, [UR21+0x60], R4 ;  /* 0x00006004ff0075a7 */ /* 0x000ea20008001115 */
[----:B------:R-:W-:Y:S04]  /*48d0*/  ELECT P1, URZ, PT ;  /* 0x0000000000ff782f */ /* 0x000fe80003820000 */
[----:B------:R-:W-:Y:S01]  /*48e0*/  PLOP3.LUT P1, PT, P2, P1, PT, 0xf2, 0x2f ;  /* 0x00000000002f781c */ /* 0x000fe20001723e72 */
[----:B------:R-:W-:Y:S01]  /*48f0*/  @!UPT UIADD3 URZ, UPT, UPT, URZ, URZ, URZ ;  /* 0x000000fffffff290 */ /* 0x000fe2000fffe0ff */
[----:B--2---:R-:W-:Y:S11]  /*4900*/  @!P0 BRA `(.L_x_81) ;  /* 0x0000005400648947 */ /* 0x004ff60003800000 */
.L_x_162:
[----:B------:R-:W-:Y:S01]  /*4910*/  @!P1 IADD3 R2, P0, PT, R12, 0x580, RZ ;  /* 0x000005800c029810 */ /* 0x000fe20007f1e0ff */
[----:B------:R-:W-:Y:S01]  /*4920*/  VOTEU.ALL UP0, P1 ;  /* 0x0000000000ff7886 */ /* 0x000fe20000800000 */
[----:B------:R-:W-:Y:S01]  /*4930*/  UMOV UR6, 0x0 ;  /* 0x0000000000067882 */ /* 0x000fe20000000000 */
[----:B------:R-:W-:Y:S01]  /*4940*/  UMOV UR7, 0x10000000 ;  /* 0x1000000000077882 */ /* 0x000fe20000000000 */
[----:B------:R-:W-:Y:S01]  /*4950*/  @!P1 R2UR UR5, R2 ;  /* 0x00000000020592ca */ /* 0x000fe200000e0000 */
[----:B-1----:R-:W-:Y:S01]  /*4960*/  @!P1 IMAD.X R0, RZ, RZ, R13, P0 ;  /* 0x000000ffff009224 */ /* 0x002fe200000e060d */
[----:B------:R-:W-:Y:S01]  /*4970*/  @!UP0 UIADD3 UR32, UPT, UPT, UR21, 0x200, URZ ;  /* 0x0000020015208890 */ /* 0x000fe2000fffe0ff */
[----:B------:R-:W-:Y:S03]  /*4980*/  VOTEU.ALL UP0, P1 ;  /* 0x0000000000ff7886 */ /* 0x000fe60000800000 */
[----:B------:R-:W-:Y:S01]  /*4990*/  @!P1 R2UR UR4, R0 ;  /* 0x00000000000492ca */ /* 0x000fe200000e0000 */
[----:B------:R-:W-:Y:S06]  /*49a0*/  @!P1 IMAD.MOV.U32 R0, RZ, RZ, 0x1000 ;  /* 0x00001000ff009424 */ /* 0x000fec00078e00ff */
[----:B------:R-:W-:Y:S06]  /*49b0*/  IMAD.U32 R6, RZ, RZ, UR5 ;  /* 0x00000005ff067e24 */ /* 0x000fec000f8e00ff */
[----:B------:R-:W-:Y:S01]  /*49c0*/  IMAD.U32 R7, RZ, RZ, UR4 ;  /* 0x00000004ff077e24 */ /* 0x000fe2000f8e00ff */
[----:B------:R-:W-:Y:S04]  /*49d0*/  @!P1 R2UR UR4, R6 ;  /* 0x00000000060492ca */ /* 0x000fe800000e0000 */
[----:B------:R-:W-:Y:S11]  /*49e0*/  @!P1 R2UR UR5, R7 ;  /* 0x00000000070592ca */ /* 0x000ff600000e0000 */
[----:B------:R-:W-:Y:S02]  /*49f0*/  @!UPT UIADD3 URZ, UPT, UPT, URZ, URZ, URZ ;  /* 0x000000fffffff290 */ /* 0x000fe4000fffe0ff */
[----:B------:R1:W-:Y:S01]  /*4a00*/  @!UP0 UTMALDG.3D [UR32], [UR4], desc[UR6] ;  /* 0x00000620040085b4 */ /* 0x0003e20008011000 */
[----:B------:R1:W-:Y:S01]  /*4a10*/  @!P1 SYNCS.ARRIVE.TRANS64.RED.A0TR RZ, [UR21+0x40], R0 ;  /* 0x00004000ffff99a7 */ /* 0x0003e20008300415 */
[----:B------:R-:W-:Y:S01]  /*4a20*/  SYNCS.ARRIVE.TRANS64.RED.A1T0 RZ, [UR50], RZ ;  /* 0x000000ffffff79a7 */ /* 0x000fe20008100432 */
[----:B------:R-:W2:Y:S02]  /*4a30*/  SYNCS.PHASECHK.TRANS64.TRYWAIT P0, [UR21+0x68], R4 ;  /* 0x00006804ff0075a7 */ /* 0x000ea40008001115 */
[----:B-12---:R-:W-:Y:S05]  /*4a40*/  @!P0 BRA `(.L_x_82) ;  /* 0x00000054002c8947 */ /* 0x006fea0003800000 */
.L_x_164:
[----:B------:R-:W-:Y:S01]  /*4a50*/  @!P1 IADD3 R2, P0, PT, R12, 0x580, RZ ;  /* 0x000005800c029810 */ /* 0x000fe20007f1e0ff */
[----:B------:R-:W-:Y:S01]  /*4a60*/  VOTEU.ALL UP0, P1 ;  /* 0x0000000000ff7886 */ /* 0x000fe20000800000 */
[----:B------:R-:W-:Y:S01]  /*4a70*/  UMOV UR6, 0x0 ;  /* 0x0000000000067882 */ /* 0x000fe20000000000 */
[----:B------:R-:W-:Y:S01]  /*4a80*/  UMOV UR7, 0x10000000 ;  /* 0x1000000000077882 */ /* 0x000fe20000000000 */
[----:B------:R-:W-:Y:S01]  /*4a90*/  @!P1 R2UR UR5, R2 ;  /* 0x00000000020592ca */ /* 0x000fe200000e0000 */
[----:B------:R-:W-:Y:S01]  /*4aa0*/  @!P1 IMAD.X R0, RZ, RZ, R13, P0 ;  /* 0x000000ffff009224 */ /* 0x000fe200000e060d */
[----:B------:R-:W-:Y:S02]  /*4ab0*/  @!UP0 UIADD3 UR26, UPT, UPT, UR34, 0x40, URZ ;  /* 0x00000040221a8890 */ /* 0x000fe4000fffe0ff */
[----:B------:R-:W-:Y:S02]  /*4ac0*/  @!UP0 UIADD3 UR24, UPT, UPT, UR21, 0x1200, URZ ;  /* 0x0000120015188890 */ /* 0x000fe4000fffe0ff */
[----:B------:R-:W-:Y:S01]  /*4ad0*/  @!P1 R2UR UR4, R0 ;  /* 0x00000000000492ca */ /* 0x000fe200000e0000 */
[----:B------:R-:W-:Y:S01]  /*4ae0*/  VOTEU.ALL UP0, P1 ;  /* 0x0000000000ff7886 */ /* 0x000fe20000800000 */
[----:B------:R-:W-:Y:S01]  /*4af0*/  @!P1 IMAD.MOV.U32 R0, RZ, RZ, 0x1000 ;  /* 0x00001000ff009424 */ /* 0x000fe200078e00ff */
[----:B------:R-:W-:Y:S01]  /*4b00*/  UMOV UR27, UR35 ;  /* 0x00000023001b7c82 */ /* 0x000fe20008000000 */
[----:B------:R-:W-:Y:S03]  /*4b10*/  UMOV UR28, UR36 ;  /* 0x00000024001c7c82 */ /* 0x000fe60008000000 */
        /* <DEDUP_REMOVED lines=8> */
[----:B------:R-:W4:Y:S02]  /*4ba0*/  SYNCS.PHASECHK.TRANS64.TRYWAIT P0, [UR21+0x70], R4 ;  /* 0x00007004ff0075a7 */ /* 0x000f240008001115 */
[----:B--2-4-:R-:W-:Y:S05]  /*4bb0*/  @!P0 BRA `(.L_x_83) ;  /* 0x0000005000e88947 */ /* 0x014fea0003800000 */
.L_x_166:
[----:B------:R-:W-:Y:S01]  /*4bc0*/  @!P1 IADD3 R2, P0, PT, R12, 0x580, RZ ;  /* 0x000005800c029810 */ /* 0x000fe20007f1e0ff */
[----:B------:R-:W-:Y:S01]  /*4bd0*/  VOTEU.ALL UP0, P1 ;  /* 0x0000000000ff7886 */ /* 0x000fe20000800000 */
[----:B------:R-:W-:Y:S01]  /*4be0*/  UMOV UR6, 0x0 ;  /* 0x0000000000067882 */ /* 0x000fe20000000000 */
[----:B------:R-:W-:Y:S01]  /*4bf0*/  UMOV UR7, 0x10000000 ;  /* 0x1000000000077882 */ /* 0x000fe20000000000 */
[----:B------:R-:W-:Y:S01]  /*4c00*/  @!P1 R2UR UR5, R2 ;  /* 0x00000000020592ca */ /* 0x000fe200000e0000 */
[----:B------:R-:W-:Y:S01]  /*4c10*/  @!P1 IMAD.X R0, RZ, RZ, R13, P0 ;  /* 0x000000ffff009224 */ /* 0x000fe200000e060d */
[----:B------:R-:W-:Y:S01]  /*4c20*/  @!UP0 UIADD3 UR18, UPT, UPT, UR34, 0x80, URZ ;  /* 0x0000008022128890 */ /* 0x000fe2000fffe0ff */
[----:B------:R-:W-:Y:S01]  /*4c30*/  VIADD R10, R10, 0x1 ;  /* 0x000000010a0a7836 */ /* 0x000fe20000000000 */
        /* <DEDUP_REMOVED lines=16> */
.L_x_168:
[----:B------:R-:W-:Y:S01]  /*4d40*/  @!P1 IADD3 R2, P0, PT, R12, 0x580, RZ ;  /* 0x000005800c029810 */ /* 0x000fe20007f1e0ff */
[----:B------:R-:W-:Y:S01]  /*4d50*/  VOTEU.ALL UP0, P1 ;  /* 0x0000000000ff7886 */ /* 0x000fe20000800000 */
[----:B------:R-:W-:Y:S01]  /*4d60*/  UMOV UR6, 0x0 ;  /* 0x0000000000067882 */ /* 0x000fe20000000000 */
[----:B------:R-:W-:Y:S01]  /*4d70*/  UMOV UR7, 0x10000000 ;  /* 0x1000000000077882 */ /* 0x000fe20000000000 */
[----:B------:R-:W-:Y:S01]  /*4d80*/  @!P1 R2UR UR5, R2 ;  /* 0x00000000020592ca */ /* 0x000fe200000e0000 */
[----:B------:R-:W-:Y:S01]  /*4d90*/  @!P1 IMAD.X R0, RZ, RZ, R13, P0 ;  /* 0x000000ffff009224 */ /* 0x000fe200000e060d */
[----:B------:R-:W-:Y:S01]  /*4da0*/  @!UP0 UIADD3 UR10, UPT, UPT, UR34, 0xc0, URZ ;  /* 0x000000c0220a8890 */ /* 0x000fe2000fffe0ff */
[----:B------:R-:W-:Y:S01]  /*4db0*/  R2UR UR16, R87 ;  /* 0x00000000571072ca */ /* 0x000fe200000e0000 */
[----:B------:R-:W-:Y:S01]  /*4dc0*/  @!UP0 UIADD3 UR8, UPT, UPT, UR21, 0x3200, URZ ;  /* 0x0000320015088890 */ /* 0x000fe2000fffe0ff */
[----:B------:R-:W-:Y:S01]  /*4dd0*/  ISETP.NE.AND P0, PT, R10, 0x2, PT ;  /* 0x000000020a00780c */ /* 0x000fe20003f05270 */
[----:B------:R-:W-:Y:S01]  /*4de0*/  @!UP0 UIADD3 UR9, UPT, UPT, UR21, 0x58, URZ ;  /* 0x0000005815098890 */ /* 0x000fe2000fffe0ff */
[----:B------:R-:W-:Y:S01]  /*4df0*/  @!P1 R2UR UR4, R0 ;  /* 0x00000000000492ca */ /* 0x000fe200000e0000 */
[----:B------:R-:W-:Y:S01]  /*4e00*/  VOTEU.ALL UP0, P1 ;  /* 0x0000000000ff7886 */ /* 0x000fe20000800000 */
[----:B------:R-:W-:Y:S01]  /*4e10*/  UMOV UR11, UR35 ;  /* 0x00000023000b7c82 */ /* 0x000fe20008000000 */
[----:B------:R-:W-:Y:S01]  /*4e20*/  UMOV UR12, UR36 ;  /* 0x00000024000c7c82 */ /* 0x000fe20008000000 */
[----:B------:R-:W-:Y:S01]  /*4e30*/  SEL R0, RZ, 0x1, P0 ;  /* 0x00000001ff007807 */ /* 0x000fe20000000000 */
[----:B------:R-:W-:Y:S01]  /*4e40*/  UIADD3 UR31, UPT, UPT, UR13, UR59, URZ ;  /* 0x0000003b0d1f7290 */ /* 0x000fe2000fffe0ff */
[----:B-1----:R-:W-:Y:S01]  /*4e50*/  IMAD.U32 R4, RZ, RZ, UR5 ;  /* 0x00000005ff047e24 */ /* 0x002fe2000f8e00ff */
[----:B------:R-:W-:Y:S01]  /*4e60*/  LOP3.LUT R11, R11, 0x1, RZ, 0x3c, !PT ;  /* 0x000000010b0b7812 */ /* 0x000fe200078e3cff */
[----:B------:R-:W-:Y:S01]  /*4e70*/  UMOV UR36, UR29 ;  /* 0x0000001d00247c82 */ /* 0x000fe20008000000 */
[----:B------:R-:W-:Y:S01]  /*4e80*/  LOP3.LUT R9, R9, R0, RZ, 0x3c, !PT ;  /* 0x0000000009097212 */ /* 0x000fe200078e3cff */
[----:B------:R-:W-:Y:S01]  /*4e90*/  UIADD3 UR30, UPT, UPT, UR14, UR16, URZ ;  /* 0x000000100e1e7290 */ /* 0x000fe2000fffe0ff */
[----:B------:R-:W-:Y:S01]  /*4ea0*/  SEL R10, R10, RZ, P0 ;  /* 0x000000ff0a0a7207 */ /* 0x000fe20000000000 */
[----:B------:R-:W-:Y:S01]  /*4eb0*/  UPLOP3.LUT UP4, UPT, UPT, UPT, UPT, 0x80, 0x8 ;  /* 0x000000000008789c */ /* 0x000fe20003f8f070 */
[----:B------:R-:W-:Y:S01]  /*4ec0*/  IMAD.U32 R5, RZ, RZ, UR4 ;  /* 0x00000004ff057e24 */ /* 0x000fe2000f8e00ff */
[----:B------:R-:W-:Y:S04]  /*4ed0*/  @!P1 R2UR UR4, R4 ;  /* 0x00000000040492ca */ /* 0x000fe800000e0000 */
[----:B------:R-:W-:Y:S11]  /*4ee0*/  @!P1 R2UR UR5, R5 ;  /* 0x00000000050592ca */ /* 0x000ff600000e0000 */
[----:B------:R-:W-:Y:S02]  /*4ef0*/  @!UPT UIADD3 URZ, UPT, UPT, URZ, URZ, URZ ;  /* 0x000000fffffff290 */ /* 0x000fe4000fffe0ff */
[----:B------:R1:W-:Y:S01]  /*4f00*/  @!UP0 UTMALDG.3D [UR8], [UR4], desc[UR6] ;  /* 0x00000608040085b4 */ /* 0x0003e20008011000 */
[----:B------:R1:W-:Y:S01]  /*4f10*/  @!P1 SYNCS.ARRIVE.TRANS64.RED.A0TR RZ, [UR21+0x58], R3 ;  /* 0x00005803ffff99a7 */ /* 0x0003e20008300415 */
[----:B------:R-:W-:Y:S01]  /*4f20*/  SYNCS.ARRIVE.TRANS64.RED.A1T0 RZ, [UR43], RZ ;  /* 0x000000ffffff79a7 */ /* 0x000fe2000810042b */
[----:B------:R-:W-:Y:S05]  /*4f30*/  BRA.U UP2, `(.L_x_85) ;  /* 0xfffffff1025c7547 */ /* 0x000fea000b83ffff */
[----:B-1----:R-:W-:-:S04]  /*4f40*/  SHF.L.U32 R3, R11, 0x1f, RZ ;  /* 0x0000001f0b037819 */ /* 0x002fc800000006ff */
[----:B------:R-:W1:Y:S02]  /*4f50*/  SYNCS.PHASECHK.TRANS64.TRYWAIT P0, [UR21+0x60], R3 ;  /* 0x00006003ff0075a7 */ /* 0x000e640008001115 */
[----:B-1----:R-:W-:Y:S05]  /*4f60*/  @!P0 BRA `(.L_x_86) ;  /* 0x00000050002c8947 */ /* 0x002fea0003800000 */
.L_x_170:
[----:B------:R-:W2:Y:S02]  /*4f70*/  SYNCS.PHASECHK.TRANS64.TRYWAIT P0, [UR21+0x68], R3 ;  /* 0x00006803ff0075a7 */ /* 0x000ea40008001115 */
[----:B--2---:R-:W-:Y:S05]  /*4f80*/  @!P0 BRA `(.L_x_87) ;  /* 0x00000050003c8947 */ /* 0x004fea0003800000 */
.L_x_172:
[----:B------:R-:W2:Y:S02]  /*4f90*/  SYNCS.PHASECHK.TRANS64.TRYWAIT P0, [UR21+0x70], R3 ;  /* 0x00007003ff0075a7 */ /* 0x000ea40008001115 */
[----:B--2---:R-:W-:Y:S05]  /*4fa0*/  @!P0 BRA `(.L_x_88) ;  /* 0x00000050004c8947 */ /* 0x004fea0003800000 */
.L_x_174:
[----:B-1----:R-:W-:-:S07]  /*4fb0*/  MOV R0, UR21 ;  /* 0x0000001500007c02 */ /* 0x002fce0008000f00 */
.L_x_89:
[----:B-1----:R-:W-:-:S04]  /*4fc0*/  SHF.L.U32 R3, R11, 0x1f, RZ ;  /* 0x0000001f0b037819 */ /* 0x002fc800000006ff */
[----:B------:R1:W2:Y:S03]  /*4fd0*/  SYNCS.PHASECHK.TRANS64.TRYWAIT P0, [R0+URZ+0x78], R3 ;  /* 0x00007803000075a7 */ /* 0x0002a600080011ff */
[----:B--2---:R-:W-:Y:S05]  /*4fe0*/  @!P0 NANOSLEEP.SYNCS 0x989680 ;  /* 0x009896800000895d */ /* 0x004fea0003900000 */
[----:B------:R-:W2:Y:S02]  /*4ff0*/  @!P0 SYNCS.PHASECHK.TRANS64 P0, [R0+URZ+0x78], R3 ;  /* 0x00007803000085a7 */ /* 0x000ea400080010ff */
[----:B--23--:R-:W-:Y:S05]  /*5000*/  @P0 EXIT ;  /* 0x000000000000094d */ /* 0x00cfea0003800000 */
[----:B------:R-:W-:Y:S05]  /*5010*/  BRA `(.L_x_89) ;  /* 0xfffffffc00e87947 */ /* 0x000fea000383ffff */
.L_x_74:
[----:B------:R-:W-:-:S06]  /*5020*/  UISETP.GE.AND UP0, UPT, UR18, 0x4, UPT ;  /* 0x000000041200788c */ /* 0x000fcc000bf06270 */
[----:B------:R-:W-:-:S13]  /*5030*/  PLOP3.LUT P0, PT, PT, PT, UP0, 0x80, 0x8 ;  /* 0x000000000008781c */ /* 0x000fda0003f0f008 */
[----:B-1----:R-:W-:Y:S05]  /*5040*/  @!P0 EXIT ;  /* 0x000000000000894d */ /* 0x002fea0003800000 */
[----:B------:R-:W1:Y:S08]  /*5050*/  S2UR UR4, SR_CgaCtaId ;  /* 0x00000000000479c3 */ /* 0x000e700000008800 */
[----:B------:R-:W-:Y:S01]  /*5060*/  BAR.SYNC.DEFER_BLOCKING 0x6, 0xa0 ;  /* 0x0182800000007b1d */ /* 0x000fe20000010000 */
[C---:B------:R-:W-:Y:S01]  /*5070*/  IMAD.SHL.U32 R7, R95.reuse, 0x40, RZ ;  /* 0x000000405f077824 */ /* 0x040fe200078e00ff */
[C---:B------:R-:W-:Y:S01]  /*5080*/  LOP3.LUT R97, R95.reuse, 0x60, RZ, 0xc0, !PT ;  /* 0x000000605f617812 */ /* 0x040fe200078ec0ff */
[----:B------:R-:W-:-:S02]  /*5090*/  IMAD.SHL.U32 R4, R95, 0x20, RZ ;  /* 0x000000205f047824 */ /* 0x000fc400078e00ff */
[----:B------:R-:W-:Y:S02]  /*50a0*/  HFMA2 R36, -RZ, RZ, 0, 0 ;  /* 0x00000000ff247431 */ /* 0x000fe400000001ff */
[----:B------:R-:W-:Y:S01]  /*50b0*/  IMAD.SHL.U32 R6, R95, 0x2, RZ ;  /* 0x000000025f067824 */ /* 0x000fe200078e00ff */
[----:B------:R-:W-:Y:S01]  /*50c0*/  UMOV UR44, 0x400 ;  /* 0x00000400002c7882 */ /* 0x000fe20000000000 */
[----:B------:R-:W2:Y:S01]  /*50d0*/  LDC.64 R82, c[0x0][0x8b0] ;  /* 0x00022c00ff527b82 */ /* 0x000ea20000000a00 */
[----:B------:R-:W-:Y:S01]  /*50e0*/  LOP3.LUT R5, R7, 0x180, RZ, 0xc0, !PT ;  /* 0x0000018007057812 */ /* 0x000fe200078ec0ff */
[----:B------:R-:W-:Y:S01]  /*50f0*/  IMAD.U32 R37, R95, 0x10000, RZ ;  /* 0x000100005f257824 */ /* 0x000fe200078e00ff */
[----:B------:R-:W-:Y:S01]  /*5100*/  LOP3.LUT R4, R4, 0xc00, RZ, 0xc0, !PT ;  /* 0x00000c0004047812 */ /* 0x000fe200078ec0ff */
[----:B------:R-:W-:Y:S01]  /*5110*/  IMAD.MOV.U32 R94, RZ, RZ, RZ ;  /* 0x000000ffff5e7224 */ /* 0x000fe200078e00ff */
[----:B------:R-:W-:Y:S01]  /*5120*/  LOP3.LUT R6, R5, 0x20, R6, 0xf8, !PT ;  /* 0x0000002005067812 */ /* 0x000fe200078ef806 */
[----:B------:R-:W-:Y:S01]  /*5130*/  IMAD.SHL.U32 R5, R95, 0x8, RZ ;  /* 0x000000085f057824 */ /* 0x000fe200078e00ff */
[----:B------:R-:W-:Y:S01]  /*5140*/  LOP3.LUT R4, R4, 0x40, R7, 0xf8, !PT ;  /* 0x0000004004047812 */ /* 0x000fe200078ef807 */
[----:B------:R-:W3:Y:S01]  /*5150*/  LDC.64 R80, c[0x0][0x8a8] ;  /* 0x00022a00ff507b82 */ /* 0x000ee20000000a00 */
[----:B------:R-:W-:Y:S01]  /*5160*/  LOP3.LUT R37, R37, 0x600000, RZ, 0xc0, !PT ;  /* 0x0060000025257812 */ /* 0x000fe200078ec0ff */
[----:B------:R-:W-:Y:S01]  /*5170*/  IMAD.MOV.U32 R89, RZ, RZ, RZ ;  /* 0x000000ffff597224 */ /* 0x000fe200078e00ff */
[----:B------:R-:W-:-:S02]  /*5180*/  LOP3.LUT R95, R95, 0x2, RZ, 0xc0, !PT ;  /* 0x000000025f5f7812 */ /* 0x000fc400078ec0ff */
[----:B------:R-:W-:Y:S02]  /*5190*/  CS2R R92, SRZ ;  /* 0x00000000005c7805 */ /* 0x000fe4000001ff00 */
[----:B------:R-:W-:Y:S01]  /*51a0*/  LOP3.LUT R5, R6, 0x30, R5, 0x78, !PT ;  /* 0x0000003006057812 */ /* 0x000fe200078e7805 */
[----:B------:R-:W4:Y:S01]  /*51b0*/  LDCU UR57, c[0x0][0x370] ;  /* 0x00006e00ff3977ac */ /* 0x000f220008000800 */
[----:B------:R-:W-:Y:S01]  /*51c0*/  LOP3.LUT R4, R4, 0x200, R7, 0xf8, !PT ;  /* 0x0000020004047812 */ /* 0x000fe200078ef807 */
[----:B------:R-:W-:Y:S01]  /*51d0*/  IMAD.MOV R90, RZ, RZ, -R95 ;  /* 0x000000ffff5a7224 */ /* 0x000fe200078e0a5f */
[----:B------:R-:W-:Y:S01]  /*51e0*/  MOV R91, RZ ;  /* 0x000000ff005b7202 */ /* 0x000fe20000000f00 */
[----:B-1----:R-:W-:Y:S01]  /*51f0*/  ULEA UR44, UR4, UR44, 0x18 ;  /* 0x0000002c042c7291 */ /* 0x002fe2000f8ec0ff */
[----:B------:R-:W-:Y:S01]  /*5200*/  LOP3.LUT R84, R4, R5, RZ, 0xfc, !PT ;  /* 0x0000000504547212 */ /* 0x000fe200078efcff */
[----:B------:R-:W1:Y:S02]  /*5210*/  LDCU.64 UR62, c[0x0][0x348] ;  /* 0x00006900ff3e77ac */ /* 0x000e640008000a00 */
[----:B------:R-:W-:-:S02]  /*5220*/  UIADD3 UR4, UPT, UPT, UR44, 0x4200, URZ ;  /* 0x000042002c047890 */ /* 0x000fc4000fffe0ff */
[----:B------:R-:W-:-:S03]  /*5230*/  UIADD3 UR5, UPT, UPT, UR44, 0x200, URZ ;  /* 0x000002002c057890 */ /* 0x000fc6000fffe0ff */
[----:B------:R-:W4:Y:S01]  /*5240*/  LDS R0, [UR44+0x140] ;  /* 0x0001402cff007984 */ /* 0x000f220008000800 */
[----:B------:R-:W1:Y:S01]  /*5250*/  LDCU UR43, c[0x0][0xb0c] ;  /* 0x00016180ff2b77ac */ /* 0x000e620008000800 */
[----:B------:R-:W-:Y:S02]  /*5260*/  IMAD.U32 R96, RZ, RZ, UR4 ;  /* 0x00000004ff607e24 */ /* 0x000fe4000f8e00ff */
[----:B------:R-:W-:Y:S01]  /*5270*/  IMAD.U32 R98, RZ, RZ, UR5 ;  /* 0x00000005ff627e24 */ /* 0x000fe2000f8e00ff */
[----:B------:R-:W1:Y:S01]  /*5280*/  LDCU UR39, c[0x0][0xb30] ;  /* 0x00016600ff2777ac */ /* 0x000e620008000800 */
[----:B------:R-:W1:Y:S01]  /*5290*/  LDCU.64 UR46, c[0x0][0x888] ;  /* 0x00011100ff2e77ac */ /* 0x000e620008000a00 */
[----:B------:R-:W1:Y:S01]  /*52a0*/  LDCU.64 UR40, c[0x0][0xb28] ;  /* 0x00016500ff2877ac */ /* 0x000e620008000a00 */
[----:B------:R-:W1:Y:S01]  /*52b0*/  LDCU.64 UR60, c[0x0][0x890] ;  /* 0x00011200ff3c77ac */ /* 0x000e620008000a00 */
[----:B------:R-:W1:Y:S01]  /*52c0*/  LDCU.128 UR52, c[0x0][0xb10] ;  /* 0x00016200ff3477ac */ /* 0x000e620008000c00 */
[----:B------:R-:W1:Y:S02]  /*52d0*/  LDCU UR56, c[0x0][0x374] ;  /* 0x00006e80ff3877ac */ /* 0x000e640008000800 */
[----:B-1234-:R-:W-:-:S07]  /*52e0*/  IMAD.IADD R37, R0, 0x1, R37 ;  /* 0x0000000100257824 */ /* 0x01efce00078e0225 */
.L_x_131:
[C---:B------:R-:W-:Y:S02]  /*52f0*/  LEA R3, R89.reuse, UR44, 0x3 ;  /* 0x0000002c59037c11 */ /* 0x040fe4000f8e18ff */
[----:B------:R-:W-:Y:S02]  /*5300*/  SHF.L.U32 R0, R92, 0x1f, RZ ;  /* 0x0000001f5c007819 */ /* 0x000fe400000006ff */
[----:B------:R-:W-:Y:S02]  /*5310*/  LEA R5, R89, UR44, 0x4 ;  /* 0x0000002c59057c11 */ /* 0x000fe4000f8e20ff */
[----:B-1----:R-:W1:Y:S02]  /*5320*/  SYNCS.PHASECHK.TRANS64.TRYWAIT P0, [R3+URZ+0x90], R0 ;  /* 0x00009000030075a7 */ /* 0x002e6400080011ff */
[----:B-1----:R-:W-:Y:S05]  /*5330*/  @!P0 BRA `(.L_x_90) ;  /* 0x0000004c00808947 */ /* 0x002fea0003800000 */
.L_x_175:
[----:B------:R-:W2:Y:S01]  /*5340*/  LDS.128 R4, [R5+0x120] ;  /* 0x0001200005047984 */ /* 0x000ea20000000c00 */
[----:B------:R-:W-:Y:S01]  /*5350*/  UISETP.GE.AND UP0, UPT, UR42, 0x1, UPT ;  /* 0x000000012a00788c */ /* 0x000fe2000bf06270 */
[----:B------:R-:W-:Y:S01]  /*5360*/  @!PT LDS RZ, [RZ] ;  /* 0x00000000fffff984 */ /* 0x000fe20000000800 */
[----:B------:R-:W-:Y:S01]  /*5370*/  @!PT LDS RZ, [RZ] ;  /* 0x00000000fffff984 */ /* 0x000fe20000000800 */
[----:B------:R-:W-:Y:S01]  /*5380*/  @!PT LDS RZ, [RZ] ;  /* 0x00000000fffff984 */ /* 0x000fe20000000800 */
[----:B------:R-:W-:Y:S01]  /*5390*/  @!PT LDS RZ, [RZ] ;  /* 0x00000000fffff984 */ /* 0x000fe20000000800 */
[----:B------:R3:W-:Y:S06]  /*53a0*/  MEMBAR.ALL.CTA ;  /* 0x0000000000007992 */ /* 0x0007ec0000008000 */
[----:B---3--:R-:W3:Y:S01]  /*53b0*/  FENCE.VIEW.ASYNC.S ;  /* 0x00000000000073c6 */ /* 0x008ee20000000000 */
[----:B--2---:R-:W-:Y:S11]  /*53c0*/  LOP3.LUT P0, RZ, R6, 0x1, RZ, 0xc0, !PT ;  /* 0x0000000106ff7812 */ /* 0x004ff6000780c0ff */
[----:B------:R-:W-:Y:S02]  /*53d0*/  @!UPT UIADD3 URZ, UPT, UPT, URZ, URZ, URZ ;  /* 0x000000fffffff290 */ /* 0x000fe4000fffe0ff */
[----:B---3--:R-:W-:Y:S01]  /*53e0*/  VOTEU.ANY UP1, P0 ;  /* 0x0000000000ff7886 */ /* 0x008fe20000020100 */
[----:B------:R-:W-:Y:S01]  /*53f0*/  PLOP3.LUT P0, PT, PT, PT, UP1, 0x80, 0x8 ;  /* 0x000000000008781c */ /* 0x000fe20003f0f018 */
[----:B------:R-:W-:Y:S11]  /*5400*/  UP2UR UR45, UPR, URZ, 0x2 ;  /* 0x00000002ff2d7883 */ /* 0x000ff60008000000 */
[----:B------:R-:W-:Y:S01]  /*5410*/  @!UPT UIADD3 URZ, UPT, UPT, URZ, URZ, URZ ;  /* 0x000000fffffff290 */ /* 0x000fe2000fffe0ff */
[----:B-1----:R-:W-:Y:S02]  /*5420*/  @P0 SHF.R.U32.HI R0, RZ, 0x10, R5 ;  /* 0x00000010ff000819 */ /* 0x002fe40000011605 */
        /* <DEDUP_REMOVED lines=12> */
[----:B------:R-:W2:Y:S01]  /*54f0*/  LDCU UR12, c[0x0][0xb20] ;  /* 0x00016400ff0c77ac */ /* 0x000ea20008000800 */
[----:B------:R-:W-:Y:S02]  /*5500*/  UIMAD.WIDE.U32 UR4, UR56, UR55, URZ ;  /* 0x00000037380472a5 */ /* 0x000fe4000f8e00ff */
[----:B------:R-:W-:Y:S02]  /*5510*/  UIMAD.WIDE.U32 UR6, UR57, UR52, URZ ;  /* 0x00000034390672a5 */ /* 0x000fe4000f8e00ff */
[----:B------:R-:W-:Y:S02]  /*5520*/  UISETP.NE.AND UP0, UPT, UR54, 0x1, UPT ;  /* 0x000000013600788c */ /* 0x000fe4000bf05270 */
[----:B------:R-:W-:Y:S02]  /*5530*/  UIMAD.WIDE.U32 UR8, UR37, UR55, URZ ;  /* 0x00000037250872a5 */ /* 0x000fe4000f8e00ff */
[----:B------:R-:W-:Y:S02]  /*5540*/  UIMAD.WIDE.U32 UR10, UR38, UR52, URZ ;  /* 0x00000034260a72a5 */ /* 0x000fe4000f8e00ff */
[----:B------:R-:W-:Y:S02]  /*5550*/  UISETP.NE.AND UP1, UPT, UR43, 0x1, UPT ;  /* 0x000000012b00788c */ /* 0x000fe4000bf25270 */
[----:B------:R-:W-:Y:S01]  /*5560*/  UISETP.NE.AND UP2, UPT, UR42, 0x1, UPT ;  /* 0x000000012a00788c */ /* 0x000fe2000bf45270 */
[----:B------:R-:W-:Y:S02]  /*5570*/  UMOV UR4, UR5 ;  /* 0x0000000500047c82 */ /* 0x000fe40008000000 */
[----:B--2---:R-:W-:Y:S03]  /*5580*/  USHF.R.U32.HI UR5, URZ, UR12, UR4 ;  /* 0x0000000cff057299 */ /* 0x004fe60008011604 */
[----:B------:R-:W-:Y:S02]  /*5590*/  UMOV UR4, UR7 ;  /* 0x0000000700047c82 */ /* 0x000fe40008000000 */
[----:B------:R-:W-:Y:S02]  /*55a0*/  USHF.R.U32.HI UR7, URZ, UR53, UR4 ;  /* 0x00000035ff077299 */ /* 0x000fe40008011604 */
[----:B------:R-:W-:Y:S02]  /*55b0*/  USEL UR4, UR56, UR5, !UP0 ;  /* 0x0000000538047287 */ /* 0x000fe4000c000000 */
[----:B------:R-:W-:Y:S01]  /*55c0*/  USEL UR7, UR57, UR7, !UP1 ;  /* 0x0000000739077287 */ /* 0x000fe2000c800000 */
[----:B------:R-:W-:Y:S01]  /*55d0*/  UMOV UR5, UR9 ;  /* 0x0000000900057c82 */ /* 0x000fe20008000000 */
[----:B------:R-:W-:Y:S02]  /*55e0*/  UIMAD.WIDE.U32 UR8, UR4, UR40, URZ ;  /* 0x00000028040872a5 */ /* 0x000fe4000f8e00ff */
[----:B------:R-:W-:Y:S03]  /*55f0*/  USHF.R.U32.HI UR6, URZ, UR12, UR5 ;  /* 0x0000000cff067299 */ /* 0x000fe60008011605 */
[----:B------:R-:W-:Y:S01]  /*5600*/  UMOV UR5, UR11 ;  /* 0x0000000b00057c82 */ /* 0x000fe20008000000 */
[----:B------:R-:W-:Y:S02]  /*5610*/  UIMAD.WIDE.U32 UR10, UR7, UR40, URZ ;  /* 0x00000028070a72a5 */ /* 0x000fe4000f8e00ff */
[----:B------:R-:W-:Y:S02]  /*5620*/  USHF.R.U32.HI UR12, URZ, UR53, UR5 ;  /* 0x00000035ff0c7299 */ /* 0x000fe40008011605 */
[----:B------:R-:W-:Y:S01]  /*5630*/  USEL UR6, UR37, UR6, !UP0 ;  /* 0x0000000625067287 */ /* 0x000fe2000c000000 */
[----:B------:R-:W-:Y:S02]  /*5640*/  UMOV UR5, UR9 ;  /* 0x0000000900057c82 */ /* 0x000fe40008000000 */
[----:B------:R-:W-:Y:S01]  /*5650*/  UMOV UR10, UR11 ;  /* 0x0000000b000a7c82 */ /* 0x000fe20008000000 */
[----:B------:R-:W-:Y:S02]  /*5660*/  @UP2 USHF.R.U32.HI UR4, URZ, UR41, UR5 ;  /* 0x00000029ff042299 */ /* 0x000fe40008011605 */
[----:B------:R-:W-:Y:S02]  /*5670*/  @UP2 USHF.R.U32.HI UR7, URZ, UR41, UR10 ;  /* 0x00000029ff072299 */ /* 0x000fe4000801160a */
[----:B------:R-:W-:Y:S02]  /*5680*/  UIMAD UR4, UR42, UR4, URZ ;  /* 0x000000042a0472a4 */ /* 0x000fe4000f8e02ff */
[----:B------:R-:W-:Y:S02]  /*5690*/  UIMAD.WIDE.U32 UR10, UR6, UR40, URZ ;  /* 0x00000028060a72a5 */ /* 0x000fe4000f8e00ff */
[----:B------:R-:W-:Y:S02]  /*56a0*/  USEL UR5, UR38, UR12, !UP1 ;  /* 0x0000000c26057287 */ /* 0x000fe4000c800000 */
[----:B------:R-:W-:Y:S02]  /*56b0*/  UIMAD UR8, UR42, UR7, URZ ;  /* 0x000000072a0872a4 */ /* 0x000fe4000f8e02ff */
[----:B------:R-:W-:Y:S03]  /*56c0*/  UISETP.GE.AND UP0, UPT, UR6, UR4, UPT ;  /* 0x000000040600728c */ /* 0x000fe6000bf06270 */
[----:B------:R-:W-:Y:S01]  /*56d0*/  UMOV UR4, UR11 ;  /* 0x0000000b00047c82 */ /* 0x000fe20008000000 */
[----:B------:R-:W-:Y:S02]  /*56e0*/  UISETP.GE.OR UP0, UPT, UR5, UR8, UP0 ;  /* 0x000000080500728c */ /* 0x000fe40008706670 */
[----:B------:R-:W-:Y:S02]  /*56f0*/  USHF.R.U32.HI UR4, URZ, UR41, UR4 ;  /* 0x00000029ff047299 */ /* 0x000fe40008011604 */
[----:B------:R-:W-:Y:S02]  /*5700*/  UIMAD.WIDE.U32 UR8, UR5, UR40, URZ ;  /* 0x00000028050872a5 */ /* 0x000fe4000f8e00ff */
[----:B------:R-:W-:Y:S02]  /*5710*/  USEL UR11, UR6, UR4, !UP2 ;  /* 0x00000004060b7287 */ /* 0x000fe4000d000000 */
[----:B------:R-:W-:Y:S02]  /*5720*/  UIADD3 UR8, UPT, UPT, -UR5, URZ, URZ ;  /* 0x000000ff05087290 */ /* 0x000fe4000fffe1ff */
[----:B------:R-:W-:Y:S01]  /*5730*/  UIADD3 UR10, UPT, UPT, -UR11, URZ, URZ ;  /* 0x000000ff0b0a7290 */ /* 0x000fe2000fffe1ff */
[----:B------:R-:W-:Y:S01]  /*5740*/  @!UP0 UMOV UR4, UR9 ;  /* 0x0000000900048c82 */ /* 0x000fe20008000000 */
[----:B------:R-:W-:Y:S02]  /*5750*/  UIADD3 UR9, UPT, UPT, -UR6, URZ, URZ ;  /* 0x000000ff06097290 */ /* 0x000fe4000fffe1ff */
[----:B------:R-:W-:Y:S02]  /*5760*/  @!UP0 USHF.R.U32.HI UR4, URZ, UR41, UR4 ;  /* 0x00000029ff048299 */ /* 0x000fe40008011604 */
[----:B------:R-:W-:Y:S02]  /*5770*/  UIMAD UR10, UR42, UR10, UR6 ;  /* 0x0000000a2a0a72a4 */ /* 0x000fe4000f8e0206 */
[----:B------:R-:W-:Y:S04]  /*5780*/  @!UP0 USEL UR4, UR5, UR4, !UP2 ;  /* 0x0000000405048287 */ /* 0x000fe8000d000000 */
[----:B------:R-:W-:Y:S02]  /*5790*/  @!UP0 UIMAD UR10, UR7, UR10, UR4 ;  /* 0x0000000a070a82a4 */ /* 0x000fe4000f8e0204 */
[----:B------:R-:W-:Y:S02]  /*57a0*/  @!UP0 UIADD3 UR11, UPT, UPT, UR11, -UR4, URZ ;  /* 0x800000040b0b8290 */ /* 0x000fe4000fffe0ff */
[----:B------:R-:W-:Y:S02]  /*57b0*/  UIMAD UR7, UR43, UR8, UR38 ;  /* 0x000000082b0772a4 */ /* 0x000fe4000f8e0226 */
[----:B------:R-:W-:Y:S02]  /*57c0*/  @!UP0 UIMAD UR6, UR11, UR42, UR5 ;  /* 0x0000002a0b0682a4 */ /* 0x000fe4000f8e0205 */
[----:B------:R-:W-:Y:S01]  /*57d0*/  UIMAD UR4, UR54, UR9, UR37 ;  /* 0x00000009360472a4 */ /* 0x000fe2000f8e0225 */
[----:B------:R-:W-:Y:S02]  /*57e0*/  @!UP0 UMOV UR5, UR10 ;  /* 0x0000000a00058c82 */ /* 0x000fe40008000000 */
[----:B------:R-:W-:Y:S02]  /*57f0*/  UIMAD UR38, UR5, UR43, UR7 ;  /* 0x0000002b052672a4 */ /* 0x000fe4000f8e0207 */
[----:B------:R-:W-:Y:S11]  /*5800*/  UIMAD UR37, UR6, UR54, UR4 ;  /* 0x00000036062572a4 */ /* 0x000ff6000f8e0204 */
[----:B------:R-:W-:Y:S01]  /*5810*/  @!UPT UIADD3 URZ, UPT, UPT, URZ, URZ, URZ ;  /* 0x000000fffffff290 */ /* 0x000fe2000fffe0ff */
.L_x_91:
[----:B------:R-:W-:Y:S01]  /*5820*/  UISETP.NE.AND UP0, UPT, UR39, 0x1, UPT ;  /* 0x000000012700788c */ /* 0x000fe2000bf05270 */
[----:B------:R-:W-:Y:S01]  /*5830*/  IADD3 R89, PT, PT, R89, 0x1, RZ ;  /* 0x0000000159597810 */ /* 0x000fe20007ffe0ff */
[----:B------:R-:W-:Y:S02]  /*5840*/  UIADD3 UR11, UPT, UPT, UR44, 0x200, URZ ;  /* 0x000002002c0b7890 */ /* 0x000fe4000fffe0ff */
[----:B------:R-:W-:Y:S02]  /*5850*/  USHF.L.U32 UR50, UR30, 0x6, URZ ;  /* 0x000000061e327899 */ /* 0x000fe400080006ff */
[----:B------:R-:W-:Y:S05]  /*5860*/  USHF.L.U32 UR49, UR31, 0x8, URZ ;  /* 0x000000081f317899 */ /* 0x000fea00080006ff */
[----:B------:R-:W2:Y:S01]  /*5870*/  @!UP0 LDCU.128 UR12, c[0x0][0xb10] ;  /* 0x00016200ff0c87ac */ /* 0x000ea20008000c00 */
[----:B------:R-:W3:Y:S01]  /*5880*/  @!UP0 LDCU UR5, c[0x0][0xb0c] ;  /* 0x00016180ff0587ac */ /* 0x000ee20008000800 */
[----:B------:R-:W4:Y:S01]  /*5890*/  @!UP0 LDCU UR10, c[0x0][0xb20] ;  /* 0x00016400ff0a87ac */ /* 0x000f220008000800 */
[----:B--2---:R-:W-:Y:S02]  /*58a0*/  UIMAD.WIDE.U32 UR8, UR38, UR12, URZ ;  /* 0x0000000c260872a5 */ /* 0x004fe4000f8e00ff */
[----:B------:R-:W-:Y:S02]  /*58b0*/  UIMAD.WIDE.U32 UR6, UR37, UR15, URZ ;  /* 0x0000000f250672a5 */ /* 0x000fe4000f8e00ff */
[----:B------:R-:W-:Y:S03]  /*58c0*/  @!UP0 UISETP.NE.AND UP1, UPT, UR14, 0x1, UPT ;  /* 0x000000010e00888c */ /* 0x000fe6000bf25270 */
[----:B------:R-:W-:Y:S01]  /*58d0*/  @!UP0 UMOV UR4, UR9 ;  /* 0x0000000900048c82 */ /* 0x000fe20008000000 */
[----:B---3--:R-:W-:Y:S02]  /*58e0*/  @!UP0 UISETP.NE.AND UP2, UPT, UR5, 0x1, UPT ;  /* 0x000000010500888c */ /* 0x008fe4000bf45270 */
[----:B------:R-:W-:Y:S01]  /*58f0*/  @!UP0 USHF.R.U32.HI UR4, URZ, UR13, UR4 ;  /* 0x0000000dff048299 */ /* 0x000fe20008011604 */
[----:B------:R-:W-:Y:S02]  /*5900*/  @!UP0 UMOV UR6, UR7 ;  /* 0x0000000700068c82 */ /* 0x000fe40008000000 */
[----:B----4-:R-:W-:Y:S02]  /*5910*/  @!UP0 USHF.R.U32.HI UR6, URZ, UR10, UR6 ;  /* 0x0000000aff068299 */ /* 0x010fe40008011606 */
[----:B------:R-:W-:Y:S02]  /*5920*/  @!UP0 USEL UR7, UR38, UR4, !UP2 ;  /* 0x0000000426078287 */ /* 0x000fe4000d000000 */
[----:B------:R-:W-:Y:S04]  /*5930*/  @!UP0 USEL UR6, UR37, UR6, !UP1 ;  /* 0x0000000625068287 */ /* 0x000fe8000c800000 */
[----:B------:R-:W-:Y:S02]  /*5940*/  @!UP0 UIADD3 UR4, UPT, UPT, -UR7, UR6, URZ ;  /* 0x0000000607048290 */ /* 0x000fe4000fffe1ff */
[----:B------:R-:W-:Y:S02]  /*5950*/  @!UP0 UIADD3 UR6, UPT, UPT, UR7, -UR6, URZ ;  /* 0x8000000607068290 */ /* 0x000fe4000fffe0ff */
[----:B------:R-:W-:Y:S02]  /*5960*/  @!UP0 UIMAD UR38, UR4, UR5, UR38 ;  /* 0x00000005042682a4 */ /* 0x000fe4000f8e0226 */
[----:B------:R-:W-:Y:S02]  /*5970*/  @!UP0 UIMAD UR37, UR6, UR14, UR37 ;  /* 0x0000000e062582a4 */ /* 0x000fe4000f8e0225 */
[----:B------:R-:W-:Y:S09]  /*5980*/  ULOP3.LUT UP0, URZ, UR11, 0x1b0, URZ, 0xc0, !UPT ;  /* 0x000001b00bff7892 */ /* 0x000ff2000f80c0ff */
[----:B------:R-:W-:Y:S05]  /*5990*/  BRA.U !UP0, `(.L_x_92) ;  /* 0x0000000108407547 */ /* 0x000fea000b800000 */
[----:B------:R-:W2:Y:S01]  /*59a0*/  LDCU.64 UR8, c[0x4][0x88] ;  /* 0x01001100ff0877ac */ /* 0x000ea20008000a00 */
[----:B------:R-:W-:Y:S01]  /*59b0*/  MOV R3, 0x0 ;  /* 0x0000000000037802 */ /* 0x000fe20000000f00 */
[----:B------:R-:W-:Y:S02]  /*59c0*/  HFMA2 R12, -RZ, RZ, 0, 5.9604644775390625e-08 ;  /* 0x00000001ff0c7431 */ /* 0x000fe400000001ff */
[----:B------:R-:W-:Y:S02]  /*59d0*/  IMAD.MOV.U32 R8, RZ, RZ, 0x70 ;  /* 0x00000070ff087424 */ /* 0x000fe400078e00ff */
[----:B------:R-:W-:Y:S01]  /*59e0*/  IMAD.MOV.U32 R13, RZ, RZ, RZ ;  /* 0x000000ffff0d7224 */ /* 0x000fe200078e00ff */
[----:B------:R-:W3:Y:S01]  /*59f0*/  LDCU.64 UR6, c[0x4][0x90] ;  /* 0x01001200ff0677ac */ /* 0x000ee20008000a00 */
[----:B------:R-:W4:Y:S01]  /*5a00*/  LDC.64 R2, c[0x4][R3] ;  /* 0x0100000003027b82 */ /* 0x000f220000000a00 */
[----:B------:R-:W1:Y:S01]  /*5a10*/  LDCU.64 UR4, c[0x4][0x8] ;  /* 0x01000100ff0477ac */ /* 0x000e620008000a00 */
[----:B--2---:R-:W-:Y:S01]  /*5a20*/  MOV R5, UR9 ;  /* 0x0000000900057c02 */ /* 0x004fe20008000f00 */
[----:B------:R-:W-:Y:S01]  /*5a30*/  IMAD.U32 R4, RZ, RZ, UR8 ;  /* 0x00000008ff047e24 */ /* 0x000fe2000f8e00ff */
[----:B---3--:R-:W-:Y:S01]  /*5a40*/  MOV R7, UR7 ;  /* 0x0000000700077c02 */ /* 0x008fe20008000f00 */
[----:B------:R-:W-:Y:S01]  /*5a50*/  IMAD.U32 R6, RZ, RZ, UR6 ;  /* 0x00000006ff067e24 */ /* 0x000fe2000f8e00ff */
[----:B-1----:R-:W-:Y:S01]  /*5a60*/  MOV R11, UR5 ;  /* 0x00000005000b7c02 */ /* 0x002fe20008000f00 */
[----:B------:R-:W-:Y:S02]  /*5a70*/  IMAD.U32 R10, RZ, RZ, UR4 ;  /* 0x00000004ff0a7e24 */ /* 0x000fe4000f8e00ff */
[----:B------:R-:W-:Y:S07]  /*5a80*/  LEPC R20, `(.L_x_92) ;  /* 0x000000001014794e */ /* 0x000fee0000000000 */
[----:B----45:R-:W-:Y:S05]  /*5a90*/  CALL.ABS.NOINC R2 ;  /* 0x0000000002007343 */ /* 0x030fea0003c00000 */
.L_x_92:
[----:B------:R-:W-:Y:S01]  /*5aa0*/  LOP3.LUT P0, RZ, R96, 0x1b0, RZ, 0xc0, !PT ;  /* 0x000001b060ff7812 */ /* 0x000fe2000780c0ff */
[----:B------:R-:W-:Y:S11]  /*5ab0*/  BSSY.RECONVERGENT B6, `(.L_x_93) ;  /* 0x0000013000067945 */ /* 0x000ff60003800200 */
[----:B------:R-:W-:Y:S01]  /*5ac0*/  @!UPT UIADD3 URZ, UPT, UPT, URZ, URZ, URZ ;  /* 0x000000fffffff290 */ /* 0x000fe2000fffe0ff */
[----:B------:R-:W-:Y:S05]  /*5ad0*/  @!P0 BRA `(.L_x_94) ;  /* 0x0000000000408947 */ /* 0x000fea0003800000 */
        /* <DEDUP_REMOVED lines=16> */
.L_x_94:
[----:B------:R-:W-:Y:S05]  /*5be0*/  BSYNC.RECONVERGENT B6 ;  /* 0x0000000000067941 */ /* 0x000fea0003800200 */
.L_x_93:
[----:B------:R-:W-:Y:S01]  /*5bf0*/  R2UR UR4, R88 ;  /* 0x00000000580472ca */ /* 0x000fe200000e0000 */
[----:B------:R-:W-:Y:S01]  /*5c00*/  UISETP.NE.U32.AND UP0, UPT, UR60, URZ, UPT ;  /* 0x000000ff3c00728c */ /* 0x000fe2000bf05070 */
[----:B------:R-:W-:Y:S02]  /*5c10*/  ISETP.NE.U32.AND P4, PT, R82, RZ, PT ;  /* 0x000000ff5200720c */ /* 0x000fe40003f85070 */
[----:B------:R-:W-:Y:S01]  /*5c20*/  ISETP.NE.U32.AND P2, PT, RZ, UR46, PT ;  /* 0x0000002eff007c0c */ /* 0x000fe2000bf45070 */
[----:B------:R-:W-:Y:S01]  /*5c30*/  UISETP.NE.AND.EX UP1, UPT, UR61, URZ, UPT, UP0 ;  /* 0x000000ff3d00728c */ /* 0x000fe2000bf25300 */
[----:B------:R-:W-:Y:S01]  /*5c40*/  ISETP.NE.AND.EX P4, PT, R83, RZ, PT, P4 ;  /* 0x000000ff5300720c */ /* 0x000fe20003f85340 */
[----:B------:R-:W-:Y:S01]  /*5c50*/  UPLOP3.LUT UP0, UPT, UPT, UPT, UPT, 0x40, 0x4 ;  /* 0x000000000004789c */ /* 0x000fe20003f0e870 */
[----:B------:R-:W-:Y:S05]  /*5c60*/  ISETP.NE.AND.EX P2, PT, RZ, UR47, PT, P2 ;  /* 0x0000002fff007c0c */ /* 0x000fea000bf45320 */
[----:B------:R-:W-:Y:S06]  /*5c70*/  UISETP.NE.AND UP2, UPT, UR4, URZ, UPT ;  /* 0x000000ff0400728c */ /* 0x000fec000bf45270 */
[----:B------:R-:W-:Y:S05]  /*5c80*/  PLOP3.LUT P1, PT, PT, PT, UP2, 0x80, 0x8 ;  /* 0x000000000008781c */ /* 0x000fea0003f2f028 */
[----:B------:R-:W-:Y:S06]  /*5c90*/  @UP2 UPLOP3.LUT UP0, UPT, UPT, UPT, UP1, 0x80, 0x8 ;  /* 0x000000000008289c */ /* 0x000fec0003f0f010 */
[----:B------:R-:W-:Y:S01]  /*5ca0*/  PLOP3.LUT P0, PT, PT, PT, UP0, 0x80, 0x8 ;  /* 0x000000000008781c */ /* 0x000fe20003f0f008 */
[----:B------:R-:W-:Y:S01]  /*5cb0*/  @!UPT UIADD3 URZ, UPT, UPT, URZ, URZ, URZ ;  /* 0x000000fffffff290 */ /* 0x000fe2000fffe0ff */
[----:B------:R-:W-:Y:S11]  /*5cc0*/  BRA.U !UP1, `(.L_x_95) ;  /* 0x00000001093c7547 */ /* 0x000ff6000b800000 */
[----:B------:R-:W-:Y:S01]  /*5cd0*/  UISETP.NE.U32.AND UP0, UPT, UR46, URZ, UPT ;  /* 0x000000ff2e00728c */ /* 0x000fe2000bf05070 */
[----:B-1----:R-:W-:Y:S01]  /*5ce0*/  HFMA2 R0, -RZ, RZ, 0, 5.9604644775390625e-08 ;  /* 0x00000001ff007431 */ /* 0x002fe200000001ff */
[----:B------:R-:W1:Y:S01]  /*5cf0*/  LDCU.64 UR8, c[0x0][0x358] ;  /* 0x00006b00ff0877ac */ /* 0x000e620008000a00 */
[----:B------:R-:W-:Y:S01]  /*5d00*/  IMAD.MOV.U32 R85, RZ, RZ, 0x1 ;  /* 0x00000001ff557424 */ /* 0x000fe200078e00ff */
[----:B------:R-:W-:Y:S06]  /*5d10*/  UISETP.NE.AND.EX UP0, UPT, UR47, URZ, UPT, UP0 ;  /* 0x000000ff2f00728c */ /* 0x000fec000bf05300 */
        /* <DEDUP_REMOVED lines=9> */
[----:B--23--:R-:W-:Y:S02]  /*5db0*/  @!P3 IMAD.U32 R41, RZ, RZ, UR4 ;  /* 0x00000004ff29be24 */ /* 0x00cfe4000f8e00ff */
.L_x_95:
[----:B------:R-:W-:Y:S05]  /*5dc0*/  @!P4 BRA `(.L_x_96) ;  /* 0x000000000024c947 */ /* 0x000fea0003800000 */
[----:B------:R-:W-:Y:S01]  /*5dd0*/  ISETP.NE.U32.AND P3, PT, R80, RZ, PT ;  /* 0x000000ff5000720c */ /* 0x000fe20003f65070 */
[----:B------:R-:W2:Y:S03]  /*5de0*/  LDCU.64 UR4, c[0x0][0x358] ;  /* 0x00006b00ff0477ac */ /* 0x000ea60008000a00 */
[----:B------:R-:W-:Y:S11]  /*5df0*/  ISETP.NE.AND.EX P3, PT, R81, RZ, PT, P3 ;  /* 0x000000ff5100720c */ /* 0x000ff60003f65330 */
[----:B------:R-:W-:Y:S02]  /*5e00*/  @!UPT UIADD3 URZ, UPT, UPT, URZ, URZ, URZ ;  /* 0x000000fffffff290 */ /* 0x000fe4000fffe0ff */
[----:B------:R-:W3:Y:S01]  /*5e10*/  @P3 LDC.64 R2, c[0x0][0x8a8] ;  /* 0x00022a00ff023b82 */ /* 0x000ee20000000a00 */
[----:B-1----:R-:W-:Y:S04]  /*5e20*/  @P3 IMAD R0, R82, UR36, RZ ;  /* 0x0000002452003c24 */ /* 0x002fe8000f8e02ff */
[----:B---3--:R-:W-:Y:S05]  /*5e30*/  @P3 IMAD.WIDE R2, R0, 0x4, R2 ;  /* 0x0000000400023825 */ /* 0x008fea00078e0202 */
[----:B--2--5:R2:W5:Y:S02]  /*5e40*/  @P3 LDG.E R38, desc[UR4][R2.64] ;  /* 0x0000000402263981 */ /* 0x024564000c1e1900 */
[----:B--2---:R-:W3:Y:S02]  /*5e50*/  @!P3 LDC R38, c[0x0][0x8a0] ;  /* 0x00022800ff26bb82 */ /* 0x004ee40000000800 */
.L_x_96:
[----:B-----5:R-:W-:Y:S01]  /*5e60*/  FSETP.NEU.AND P4, PT, R41, RZ, PT ;  /* 0x000000ff2900720b */ /* 0x020fe20003f8d000 */
[----:B------:R-:W-:Y:S01]  /*5e70*/  BSSY B1, `(.L_x_97) ;  /* 0x0000042000017945 */ /* 0x000fe20003800000 */
[----:B------:R-:W-:Y:S01]  /*5e80*/  SEL R6, RZ, 0xffffffff, P2 ;  /* 0xffffffffff067807 */ /* 0x000fe20001000000 */
[----:B------:R-:W-:Y:S01]  /*5e90*/  IMAD.MOV.U32 R100, RZ, RZ, 0x1 ;  /* 0x00000001ff647424 */ /* 0x000fe200078e00ff */
[----:B------:R-:W-:Y:S02]  /*5ea0*/  LOP3.LUT P3, RZ, R85, 0xff, RZ, 0xc0, !PT ;  /* 0x000000ff55ff7812 */ /* 0x000fe4000786c0ff */
[----:B------:R-:W-:Y:S02]  /*5eb0*/  CS2R R78, SRZ ;  /* 0x00000000004e7805 */ /* 0x000fe4000001ff00 */
[----:B------:R-:W-:Y:S02]  /*5ec0*/  @P1 SEL R3, RZ, 0xffffffff, P4 ;  /* 0xffffffffff031807 */ /* 0x000fe40002000000 */
[----:B------:R-:W-:Y:S02]  /*5ed0*/  CS2R R76, SRZ ;  /* 0x00000000004c7805 */ /* 0x000fe4000001ff00 */
[----:B------:R-:W-:Y:S02]  /*5ee0*/  LEA R2, R93, UR44, 0x3 ;  /* 0x0000002c5d027c11 */ /* 0x000fe4000f8e18ff */
[----:B------:R-:W-:Y:S02]  /*5ef0*/  CS2R R74, SRZ ;  /* 0x00000000004a7805 */ /* 0x000fe4000001ff00 */
[----:B------:R-:W-:Y:S02]  /*5f00*/  @P0 SEL R3, R6, R3, !P3 ;  /* 0x0000000306030207 */ /* 0x000fe40005800000 */
[----:B------:R-:W-:Y:S02]  /*5f10*/  CS2R R72, SRZ ;  /* 0x0000000000487805 */ /* 0x000fe4000001ff00 */
[----:B------:R-:W-:Y:S02]  /*5f20*/  LEA R71, R36, UR44, 0x3 ;  /* 0x0000002c24477c11 */ /* 0x000fe4000f8e18ff */
[----:B------:R-:W-:Y:S02]  /*5f30*/  @P1 LOP3.LUT R3, R3, 0x1, RZ, 0xc0, !PT ;  /* 0x0000000103031812 */ /* 0x000fe400078ec0ff */
[----:B------:R-:W-:Y:S02]  /*5f40*/  SHF.L.U32 R4, R94, 0x1f, RZ ;  /* 0x0000001f5e047819 */ /* 0x000fe400000006ff */
[----:B------:R-:W-:Y:S02]  /*5f50*/  ISETP.NE.U32.OR P6, PT, R3, 0x1, !P1 ;  /* 0x000000010300780c */ /* 0x000fe40004fc5470 */
[----:B------:R-:W-:Y:S02]  /*5f60*/  PLOP3.LUT P2, PT, PT, PT, UP1, 0x80, 0x8 ;  /* 0x000000000008781c */ /* 0x000fe40003f4f018 */
[----:B------:R-:W-:Y:S02]  /*5f70*/  LEA.HI R39, R36, R36, RZ, 0x1 ;  /* 0x0000002424277211 */ /* 0x000fe400078f08ff */
[----:B------:R-:W-:Y:S02]  /*5f80*/  SEL R3, RZ, 0xffffffff, P4 ;  /* 0xffffffffff037807 */ /* 0x000fe40002000000 */
[----:B------:R-:W-:Y:S01]  /*5f90*/  P2R R102, PR, RZ, 0x40 ;  /* 0x00000040ff667803 */ /* 0x000fe20000000000 */
[C---:B-1----:R-:W-:Y:S01]  /*5fa0*/  IMAD.SHL.U32 R0, R39.reuse, 0x80, RZ ;  /* 0x0000008027007824 */ /* 0x042fe200078e00ff */
[----:B------:R-:W-:Y:S03]  /*5fb0*/  LOP3.LUT R39, R39, 0xffe, RZ, 0xc0, !PT ;  /* 0x00000ffe27277812 */ /* 0x000fe600078ec0ff */
[----:B------:R-:W-:Y:S02]  /*5fc0*/  @P6 SHF.L.U32 R5, R91, 0x1f, RZ ;  /* 0x0000001f5b056819 */ /* 0x000fe400000006ff */
[----:B------:R-:W-:Y:S01]  /*5fd0*/  @P2 SEL R3, R6, R3, !P3 ;  /* 0x0000000306032207 */ /* 0x000fe20005800000 */
[----:B------:R-:W-:Y:S01]  /*5fe0*/  IMAD.IADD R39, R36, 0x1, -R39 ;  /* 0x0000000124277824 */ /* 0x000fe200078e0a27 */
[----:B------:R-:W1:Y:S01]  /*5ff0*/  @P6 SYNCS.PHASECHK.TRANS64.TRYWAIT P1, [R2+URZ+0x40], R5 ;  /* 0x00004005020065a7 */ /* 0x000e6200080211ff */
[----:B------:R-:W-:Y:S02]  /*6000*/  LOP3.LUT R0, R0, 0xffffff00, RZ, 0xc0, !PT ;  /* 0xffffff0000007812 */ /* 0x000fe400078ec0ff */
[----:B------:R-:W-:Y:S03]  /*6010*/  LOP3.LUT R3, R3, 0x1, RZ, 0xc0, !PT ;  /* 0x0000000103037812 */ /* 0x000fe600078ec0ff */
[----:B------:R-:W-:Y:S01]  /*6020*/  IMAD.IADD R0, R37, 0x1, R0 ;  /* 0x0000000125007824 */ /* 0x000fe200078e0200 */
[----:B------:R-:W-:Y:S03]  /*6030*/  ISETP.NE.U32.AND P5, PT, R3, 0x1, PT ;  /* 0x000000010300780c */ /* 0x000fe60003fa5070 */
[----:B------:R-:W-:Y:S01]  /*6040*/  IMAD R39, R39, 0x100000, R0 ;  /* 0x0010000027277824 */ /* 0x000fe200078e0200 */
[----:B------:R-:W-:Y:S01]  /*6050*/  P2R R101, PR, RZ, 0x20 ;  /* 0x00000020ff657803 */ /* 0x000fe20000000000 */
[----:B------:R2:W4:Y:S01]  /*6060*/  SYNCS.PHASECHK.TRANS64.TRYWAIT P0, [R71+URZ+0xb0], R4 ;  /* 0x0000b004470075a7 */ /* 0x00052200080011ff */
[----:B-1----:R-:W-:Y:S01]  /*6070*/  @P6 SEL R100, RZ, 0x1, !P1 ;  /* 0x00000001ff646807 */ /* 0x002fe20004800000 */
[----:B--2---:R-:W-:Y:S06]  /*6080*/  @!P6 BRA `(.L_x_98) ;  /* 0x000000000080e947 */ /* 0x004fec0003800000 */
[----:B------:R-:W-:Y:S01]  /*6090*/  @P5 IMAD R6, R93, 0x1000, R84 ;  /* 0x000010005d065824 */ /* 0x000fe200078e0254 */
[----:B------:R-:W1:Y:S01]  /*60a0*/  S2R R0, SR_CgaCtaId ;  /* 0x0000000000007919 */ /* 0x000e620000008800 */
[----:B------:R-:W-:Y:S01]  /*60b0*/  ISETP.NE.AND P1, PT, R100, RZ, PT ;  /* 0x000000ff6400720c */ /* 0x000fe20003f25270 */
[----:B------:R-:W-:Y:S01]  /*60c0*/  BSSY B0, `(.L_x_99) ;  /* 0x000000b000007945 */ /* 0x000fe20003800000 */
[----:B------:R-:W-:Y:S01]  /*60d0*/  @P5 VIADD R5, R6, UR44 ;  /* 0x0000002c06055c36 */ /* 0x000fe20008000000 */
[----:B------:R-:W-:Y:S02]  /*60e0*/  CS2R R74, SRZ ;  /* 0x00000000004a7805 */ /* 0x000fe4000001ff00 */
[----:B------:R-:W-:Y:S02]  /*60f0*/  CS2R R72, SRZ ;  /* 0x0000000000487805 */ /* 0x000fe4000001ff00 */
[----:B------:R-:W-:Y:S01]  /*6100*/  CS2R R78, SRZ ;  /* 0x00000000004e7805 */ /* 0x000fe2000001ff00 */
[----:B------:R-:W-:Y:S01]  /*6110*/  @P5 IMAD R5, R95, -0x10, R5 ;  /* 0xfffffff05f055824 */ /* 0x000fe200078e0205 */
[----:B------:R-:W-:Y:S04]  /*6120*/  CS2R R76, SRZ ;  /* 0x00000000004c7805 */ /* 0x000fe8000001ff00 */
[----:B------:R-:W-:Y:S05]  /*6130*/  @P1 BRA `(.L_x_100) ;  /* 0x00000000000c1947 */ /* 0x000fea0003800000 */
[----:B------:R-:W-:Y:S04]  /*6140*/  SHF.L.U32 R3, R91, 0x1f, RZ ;  /* 0x0000001f5b037819 */ /* 0x000fe800000006ff */
[----:B------:R-:W2:Y:S02]  /*6150*/  SYNCS.PHASECHK.TRANS64.TRYWAIT P1, [R2+URZ+0x40], R3 ;  /* 0x00004003020075a7 */ /* 0x000ea400080211ff */
[----:B--2---:R-:W-:Y:S05]  /*6160*/  @!P1 BRA `(.L_x_101) ;  /* 0x0000004000089947 */ /* 0x004fea0003800000 */
.L_x_100:
[----:B------:R-:W-:Y:S05]  /*6170*/  BSYNC B0 ;  /* 0x0000000000007941 */ /* 0x000fea0003800000 */
.L_x_99:
[----:B------:R-:W-:Y:S01]  /*6180*/  ISETP.NE.AND P1, PT, R101, RZ, PT ;  /* 0x000000ff6500720c */ /* 0x000fe20003f25270 */
[----:B--2---:R-:W-:Y:S02]  /*6190*/  VIADD R3, R2, 0x60 ;  /* 0x0000006002037836 */ /* 0x004fe40000000000 */
[----:B------:R-:W-:Y:S03]  /*61a0*/  VIADD R93, R93, 0x1 ;  /* 0x000000015d5d7836 */ /* 0x000fe60000000000 */
[----:B-1----:R-:W-:Y:S07]  /*61b0*/  PRMT R0, R0, 0x654, R3 ;  /* 0x0000065400007816 */ /* 0x002fee0000000003 */
[----:B------:R1:W2:Y:S04]  /*61c0*/  @P1 LDS.128 R72, [R6+UR44+0x200] ;  /* 0x0002002c06481984 */ /* 0x0002a80008000c00 */
[----:B------:R1:W1:Y:S01]  /*61d0*/  @P1 LDS.128 R76, [R5+0x210] ;  /* 0x00021000054c1984 */ /* 0x0002620000000c00 */
[C---:B------:R-:W-:Y:S01]  /*61e0*/  ISETP.NE.AND P1, PT, R93.reuse, 0x4, PT ;  /* 0x000000045d00780c */ /* 0x040fe20003f25270 */
[----:B------:R-:W-:Y:S01]  /*61f0*/  @!PT LDS RZ, [RZ] ;  /* 0x00000000fffff984 */ /* 0x000fe20000000800 */
[----:B------:R-:W-:Y:S01]  /*6200*/  @!PT LDS RZ, [RZ] ;  /* 0x00000000fffff984 */ /* 0x000fe20000000800 */
[----:B------:R-:W-:Y:S01]  /*6210*/  @!PT LDS RZ, [RZ] ;  /* 0x00000000fffff984 */ /* 0x000fe20000000800 */
[----:B------:R-:W-:Y:S01]  /*6220*/  @!PT LDS RZ, [RZ] ;  /* 0x00000000fffff984 */ /* 0x000fe20000000800 */
[----:B------:R5:W-:Y:S06]  /*6230*/  MEMBAR.ALL.CTA ;  /* 0x0000000000007992 */ /* 0x000bec0000008000 */
[----:B-----5:R-:W5:Y:S01]  /*6240*/  FENCE.VIEW.ASYNC.S ;  /* 0x00000000000073c6 */ /* 0x020f620000000000 */
[----:B------:R-:W-:Y:S01]  /*6250*/  SEL R93, R93, RZ, P1 ;  /* 0x000000ff5d5d7207 */ /* 0x000fe20000800000 */
[----:B-----5:R5:W-:Y:S02]  /*6260*/  SYNCS.ARRIVE.TRANS64.RED.A1T0 RZ, [R0+URZ], RZ ;  /* 0x000000ff00ff79a7 */ /* 0x020be400081004ff */
[----:B-----5:R-:W-:Y:S04]  /*6270*/  SEL R0, RZ, 0x1, P1 ;  /* 0x00000001ff007807 */ /* 0x020fe80000800000 */
[----:B--2---:R-:W-:Y:S02]  /*6280*/  LOP3.LUT R91, R91, R0, RZ, 0x3c, !PT ;  /* 0x000000005b5b7212 */ /* 0x004fe400078e3cff */
.L_x_98:
[----:B------:R-:W-:Y:S05]  /*6290*/  BSYNC B1 ;  /* 0x0000000000017941 */ /* 0x000fea0003800000 */
.L_x_97:
[----:B------:R-:W-:Y:S04]  /*62a0*/  SHF.R.U32.HI R3, RZ, 0x15, R39 ;  /* 0x00000015ff037819 */ /* 0x000fe80000011627 */
[----:B------:R-:W-:Y:S01]  /*62b0*/  LOP3.LUT P1, RZ, R3, 0x3, R86, 0x48, !PT ;  /* 0x0000000303ff7812 */ /* 0x000fe20007824856 */
[----:B------:R-:W-:Y:S01]  /*62c0*/  @!UPT UIADD3 URZ, UPT, UPT, URZ, URZ, URZ ;  /* 0x000000fffffff290 */ /* 0x000fe2000fffe0ff */
[----:B----4-:R-:W-:Y:S11]  /*62d0*/  @P0 BRA `(.L_x_102) ;  /* 0x0000000000080947 */ /* 0x010ff60003800000 */
[----:B------:R-:W2:Y:S02]  /*62e0*/  SYNCS.PHASECHK.TRANS64.TRYWAIT P0, [R71+URZ+0xb0], R4 ;  /* 0x0000b004470075a7 */ /* 0x000ea400080011ff */
[----:B--2---:R-:W-:Y:S05]  /*62f0*/  @!P0 BRA `(.L_x_103) ;  /* 0x0000003c00b88947 */ /* 0x004fea0003800000 */
.L_x_102:
[----:B------:R-:W-:Y:S05]  /*6300*/  @!P1 BRA `(.L_x_104) ;  /* 0x0000000000409947 */ /* 0x000fea0003800000 */
[----:B------:R-:W1:Y:S01]  /*6310*/  LDCU.64 UR8, c[0x4][0x78] ;  /* 0x01000f00ff0877ac */ /* 0x000e620008000a00 */
[----:B------:R-:W-:Y:S01]  /*6320*/  MOV R3, 0x0 ;  /* 0x0000000000037802 */ /* 0x000fe20000000f00 */
[----:B------:R-:W-:Y:S02]  /*6330*/  HFMA2 R12, -RZ, RZ, 0, 5.9604644775390625e-08 ;  /* 0x00000001ff0c7431 */ /* 0x000fe400000001ff */
[----:B------:R-:W-:Y:S02]  /*6340*/  IMAD.MOV.U32 R8, RZ, RZ, 0x192 ;  /* 0x00000192ff087424 */ /* 0x000fe400078e00ff */
[----:B------:R-:W-:Y:S01]  /*6350*/  IMAD.MOV.U32 R13, RZ, RZ, RZ ;  /* 0x000000ffff0d7224 */ /* 0x000fe200078e00ff */
[----:B------:R-:W4:Y:S01]  /*6360*/  LDCU.64 UR6, c[0x4][0x80] ;  /* 0x01001000ff0677ac */ /* 0x000f220008000a00 */
[----:B------:R-:W3:Y:S01]  /*6370*/  LDC.64 R2, c[0x4][R3] ;  /* 0x0100000003027b82 */ /* 0x000ee20000000a00 */
[----:B------:R-:W5:Y:S01]  /*6380*/  LDCU.64 UR4, c[0x4][0x18] ;  /* 0x01000300ff0477ac */ /* 0x000f620008000a00 */
[----:B-1----:R-:W-:Y:S01]  /*6390*/  MOV R5, UR9 ;  /* 0x0000000900057c02 */ /* 0x002fe20008000f00 */
[----:B--2---:R-:W-:Y:S01]  /*63a0*/  IMAD.U32 R4, RZ, RZ, UR8 ;  /* 0x00000008ff047e24 */ /* 0x004fe2000f8e00ff */
[----:B----4-:R-:W-:Y:S01]  /*63b0*/  MOV R7, UR7 ;  /* 0x0000000700077c02 */ /* 0x010fe20008000f00 */
[----:B------:R-:W-:Y:S01]  /*63c0*/  IMAD.U32 R6, RZ, RZ, UR6 ;  /* 0x00000006ff067e24 */ /* 0x000fe2000f8e00ff */
[----:B-----5:R-:W-:Y:S01]  /*63d0*/  MOV R11, UR5 ;  /* 0x00000005000b7c02 */ /* 0x020fe20008000f00 */
[----:B------:R-:W-:Y:S02]  /*63e0*/  IMAD.U32 R10, RZ, RZ, UR4 ;  /* 0x00000004ff0a7e24 */ /* 0x000fe4000f8e00ff */
[----:B------:R-:W-:Y:S07]  /*63f0*/  LEPC R20, `(.L_x_104) ;  /* 0x000000001014794e */ /* 0x000fee0000000000 */
[----:B---3--:R-:W-:Y:S05]  /*6400*/  CALL.ABS.NOINC R2 ;  /* 0x0000000002007343 */ /* 0x008fea0003c00000 */
.L_x_104:
[-C--:B------:R-:W-:Y:S01]  /*6410*/  F2FP.F16.E4M3.UNPACK_B R42, R72.reuse ;  /* 0x00000048ff2a723e */ /* 0x080fe200020006ff */
[----:B------:R-:W-:Y:S05]  /*6420*/  WARPSYNC.ALL ;  /* 0x0000000000007948 */ /* 0x000fea0003800000 */
[----:B------:R-:W-:Y:S01]  /*6430*/  R2UR UR4, R39 ;  /* 0x00000000270472ca */ /* 0x000fe200000e0000 */
[--C-:B------:R-:W-:Y:S01]  /*6440*/  HADD2.F32 R40, -RZ, R42.reuse.H0_H0 ;  /* 0x2000002aff287230 */ /* 0x100fe20000004100 */
[----:B------:R-:W-:Y:S01]  /*6450*/  F2FP.F16.E4M3.UNPACK_B R43, R72.H1 ;  /* 0x00000048ff2b723e */ /* 0x000fe200030006ff */
[----:B------:R-:W-:Y:S01]  /*6460*/  HADD2.F32 R42, -RZ, R42.H1_H1 ;  /* 0x3000002aff2a7230 */ /* 0x000fe20000004100 */
[-C--:B------:R-:W-:Y:S01]  /*6470*/  F2FP.F16.E4M3.UNPACK_B R45, R73.reuse ;  /* 0x00000049ff2d723e */ /* 0x080fe200020006ff */
[----:B------:R-:W-:Y:S01]  /*6480*/  BSSY.RECONVERGENT B0, `(.L_x_105) ;  /* 0x0000099000007945 */ /* 0x000fe20003800200 */
[----:B------:R-:W-:Y:S01]  /*6490*/  F2FP.F16.E4M3.UNPACK_B R47, R73.H1 ;  /* 0x00000049ff2f723e */ /* 0x000fe200030006ff */
[--C-:B------:R-:W-:Y:S01]  /*64a0*/  HADD2.F32 R44, -RZ, R43.reuse.H0_H0 ;  /* 0x2000002bff2c7230 */ /* 0x100fe20000004100 */
[-C--:B------:R-:W-:Y:S01]  /*64b0*/  F2FP.F16.E4M3.UNPACK_B R49, R74.reuse ;  /* 0x0000004aff31723e */ /* 0x080fe200020006ff */
[----:B------:R-:W-:Y:S01]  /*64c0*/  HADD2.F32 R46, -RZ, R43.H1_H1 ;  /* 0x3000002bff2e7230 */ /* 0x000fe20000004100 */
[----:B------:R-:W-:Y:S01]  /*64d0*/  F2FP.F16.E4M3.UNPACK_B R51, R74.H1 ;  /* 0x0000004aff33723e */ /* 0x000fe200030006ff */
[--C-:B------:R-:W-:Y:S01]  /*64e0*/  HADD2.F32 R43, -RZ, R45.reuse.H0_H0 ;  /* 0x2000002dff2b7230 */ /* 0x100fe20000004100 */
[-C--:B------:R-:W-:Y:S01]  /*64f0*/  F2FP.F16.E4M3.UNPACK_B R53, R75.reuse ;  /* 0x0000004bff35723e */ /* 0x080fe200020006ff */
[----:B-12---:R-:W-:Y:S01]  /*6500*/  LDTM.16dp32bit_t0_t15.x32 R4, tmem[UR4] ;  /* 0x00000004000479ee */ /* 0x006fe20008a80000 */
[----:B------:R-:W3:Y:S01]  /*6510*/  LDTM.16dp32bit_t16_t31.x32 R4, tmem[UR4+0x20] ;  /* 0x00002004000479ee */ /* 0x000ee20008aa0000 */
[----:B------:R-:W-:Y:S01]  /*6520*/  IADD3 R112, PT, PT, R84, UR44, RZ ;  /* 0x0000002c54707c10 */ /* 0x000fe2000fffe0ff */
[----:B------:R-:W-:Y:S01]  /*6530*/  HADD2.F32 R48, -RZ, R45.H1_H1 ;  /* 0x3000002dff307230 */ /* 0x000fe20000004100 */
[----:B------:R-:W-:Y:S01]  /*6540*/  SHF.L.U32 R103, R90, 0x4, RZ ;  /* 0x000000045a677819 */ /* 0x000fe200000006ff */
[----:B------:R-:W-:Y:S01]  /*6550*/  HADD2.F32 R52, -RZ, R49.H1_H1 ;  /* 0x30000031ff347230 */ /* 0x000fe20000004100 */
[----:B------:R-:W-:Y:S01]  /*6560*/  F2FP.F16.E4M3.UNPACK_B R55, R75.H1 ;  /* 0x0000004bff37723e */ /* 0x000fe200030006ff */
[----:B------:R-:W-:Y:S01]  /*6570*/  HADD2.F32 R56, -RZ, R53.H1_H1 ;  /* 0x30000035ff387230 */ /* 0x000fe20000004100 */
[-C--:B------:R-:W-:Y:S01]  /*6580*/  F2FP.F16.E4M3.UNPACK_B R57, R76.reuse ;  /* 0x0000004cff39723e */ /* 0x080fe200020006ff */
[--C-:B------:R-:W-:Y:S01]  /*6590*/  HADD2.F32 R45, -RZ, R47.reuse.H0_H0 ;  /* 0x2000002fff2d7230 */ /* 0x100fe20000004100 */
[----:B------:R-:W-:Y:S01]  /*65a0*/  F2FP.F16.E4M3.UNPACK_B R59, R76.H1 ;  /* 0x0000004cff3b723e */ /* 0x000fe200030006ff */
[----:B------:R-:W-:Y:S01]  /*65b0*/  HADD2.F32 R50, -RZ, R47.H1_H1 ;  /* 0x3000002fff327230 */ /* 0x000fe20000004100 */
[-C--:B------:R-:W-:Y:S01]  /*65c0*/  F2FP.F16.E4M3.UNPACK_B R61, R77.reuse ;  /* 0x0000004dff3d723e */ /* 0x080fe200020006ff */
[----:B------:R-:W-:Y:S01]  /*65d0*/  HADD2.F32 R47, -RZ, R49.H0_H0 ;  /* 0x20000031ff2f7230 */ /* 0x000fe20000004100 */
[----:B------:R-:W-:Y:S01]  /*65e0*/  F2FP.F16.E4M3.UNPACK_B R63, R77.H1 ;  /* 0x0000004dff3f723e */ /* 0x000fe200030006ff */
[----:B------:R-:W-:Y:S01]  /*65f0*/  HADD2.F32 R60, -RZ, R57.H1_H1 ;  /* 0x30000039ff3c7230 */ /* 0x000fe20000004100 */
[-C--:B------:R-:W-:Y:S01]  /*6600*/  F2FP.F16.E4M3.UNPACK_B R65, R78.reuse ;  /* 0x0000004eff41723e */ /* 0x080fe200020006ff */
[----:B------:R-:W-:Y:S01]  /*6610*/  HADD2.F32 R64, -RZ, R61.H1_H1 ;  /* 0x3000003dff407230 */ /* 0x000fe20000004100 */
[----:B------:R-:W-:Y:S01]  /*6620*/  F2FP.F16.E4M3.UNPACK_B R67, R78.H1 ;  /* 0x0000004eff43723e */ /* 0x000fe200030006ff */
[----:B------:R-:W-:Y:S01]  /*6630*/  HADD2.F32 R49, -RZ, R51.H0_H0 ;  /* 0x20000033ff317230 */ /* 0x000fe20000004100 */
[----:B------:R-:W-:Y:S01]  /*6640*/  ISETP.NE.AND P0, PT, R97, RZ, PT ;  /* 0x000000ff6100720c */ /* 0x000fe20003f05270 */
[----:B------:R-:W-:Y:S01]  /*6650*/  HADD2.F32 R68, -RZ, R65.H1_H1 ;  /* 0x30000041ff447230 */ /* 0x000fe20000004100 */
[----:B------:R-:W-:Y:S01]  /*6660*/  ISETP.NE.AND P6, PT, R102, RZ, PT ;  /* 0x000000ff6600720c */ /* 0x000fe20003fc5270 */
[----:B------:R-:W-:Y:S02]  /*6670*/  HADD2.F32 R54, -RZ, R51.H1_H1 ;  /* 0x30000033ff367230 */ /* 0x000fe40000004100 */
[C---:B---3--:R-:W-:Y:S01]  /*6680*/  FMUL R0, R38.reuse, R4 ;  /* 0x0000000426007220 */ /* 0x048fe20000400000 */
[C---:B------:R-:W-:Y:S01]  /*6690*/  FMUL R2, R38.reuse, R5 ;  /* 0x0000000526027220 */ /* 0x040fe20000400000 */
[C---:B------:R-:W-:Y:S01]  /*66a0*/  FMUL R4, R38.reuse, R8 ;  /* 0x0000000826047220 */ /* 0x040fe20000400000 */
[C---:B------:R-:W-:Y:S01]  /*66b0*/  FMUL R5, R38.reuse, R9 ;  /* 0x0000000926057220 */ /* 0x040fe20000400000 */
[C---:B------:R-:W-:Y:S01]  /*66c0*/  FFMA R0, R41.reuse, R40, R0 ;  /* 0x0000002829007223 */ /* 0x040fe20000000000 */
[C---:B------:R-:W-:Y:S01]  /*66d0*/  FFMA R2, R41.reuse, R42, R2 ;  /* 0x0000002a29027223 */ /* 0x040fe20000000002 */
[C---:B------:R-:W-:Y:S01]  /*66e0*/  FMUL R8, R38.reuse, R12 ;  /* 0x0000000c26087220 */ /* 0x040fe20000400000 */
[C---:B------:R-:W-:Y:S01]  /*66f0*/  FMUL R9, R38.reuse, R13 ;  /* 0x0000000d26097220 */ /* 0x040fe20000400000 */
[----:B------:R-:W-:Y:S02]  /*6700*/  HADD2.F32 R51, -RZ, R53.H0_H0 ;  /* 0x20000035ff337230 */ /* 0x000fe40000004100 */
[C---:B------:R-:W-:Y:S01]  /*6710*/  FMUL R12, R38.reuse, R16 ;  /* 0x00000010260c7220 */ /* 0x040fe20000400000 */
        /* <DEDUP_REMOVED lines=13> */
[C---:B------:R-:W-:Y:S01]  /*67f0*/  FFMA R3, R41.reuse, R44, R3 ;  /* 0x0000002c29037223 */ /* 0x040fe20000000003 */
[----:B------:R-:W-:Y:S01]  /*6800*/  F2FP.F16.E4M3.UNPACK_B R40, R79 ;  /* 0x0000004fff28723e */ /* 0x000fe200020006ff */
[C---:B------:R-:W-:Y:S01]  /*6810*/  FFMA R7, R41.reuse, R46, R7 ;  /* 0x0000002e29077223 */ /* 0x040fe20000000007 */
[C---:B------:R-:W-:Y:S01]  /*6820*/  FFMA R4, R41.reuse, R43, R4 ;  /* 0x0000002b29047223 */ /* 0x040fe20000000004 */
[----:B------:R-:W-:Y:S01]  /*6830*/  F2FP.F16.E4M3.UNPACK_B R42, R79.H1 ;  /* 0x0000004fff2a723e */ /* 0x000fe200030006ff */
[C---:B------:R-:W-:Y:S01]  /*6840*/  FFMA R5, R41.reuse, R48, R5 ;  /* 0x0000003029057223 */ /* 0x040fe20000000005 */
[----:B------:R-:W-:Y:S01]  /*6850*/  FFMA R6, R41, R45, R6 ;  /* 0x0000002d29067223 */ /* 0x000fe20000000006 */
[----:B------:R-:W-:Y:S01]  /*6860*/  F2FP.SATFINITE.E4M3.F32.PACK_AB_MERGE_C R99, R7, R3, RZ ;  /* 0x000000030763723e */ /* 0x000fe200048070ff */
[C---:B------:R-:W-:Y:S01]  /*6870*/  FFMA R11, R41.reuse, R50, R11 ;  /* 0x00000032290b7223 */ /* 0x040fe2000000000b */
[C---:B------:R-:W-:Y:S01]  /*6880*/  FFMA R8, R41.reuse, R47, R8 ;  /* 0x0000002f29087223 */ /* 0x040fe20000000008 */
[----:B------:R-:W-:Y:S01]  /*6890*/  FMUL R10, R38, R14 ;  /* 0x0000000e260a7220 */ /* 0x000fe20000400000 */
[----:B------:R-:W-:Y:S01]  /*68a0*/  F2FP.SATFINITE.E4M3.F32.PACK_AB_MERGE_C R104, R2, R0, R99 ;  /* 0x000000000268723e */ /* 0x000fe20004807063 */
[----:B------:R-:W-:Y:S01]  /*68b0*/  FFMA R9, R41, R52, R9 ;  /* 0x0000003429097223 */ /* 0x000fe20000000009 */
[----:B------:R-:W-:Y:S01]  /*68c0*/  F2FP.SATFINITE.E4M3.F32.PACK_AB_MERGE_C R105, R11, R6, RZ ;  /* 0x000000060b69723e */ /* 0x000fe200048070ff */
[----:B------:R-:W-:Y:S01]  /*68d0*/  FFMA R10, R41, R49, R10 ;  /* 0x00000031290a7223 */ /* 0x000fe2000000000a */
[----:B------:R-:W-:Y:S01]  /*68e0*/  IADD3 R99, PT, PT, R112, R103, RZ ;  /* 0x0000006770637210 */ /* 0x000fe20007ffe0ff */
[C---:B------:R-:W-:Y:S01]  /*68f0*/  FMUL R15, R38.reuse, R15 ;  /* 0x0000000f260f7220 */ /* 0x040fe20000400000 */
[--C-:B------:R-:W-:Y:S01]  /*6900*/  HADD2.F32 R53, -RZ, R55.reuse.H0_H0 ;  /* 0x20000037ff357230 */ /* 0x100fe20000004100 */
[----:B------:R-:W-:Y:S01]  /*6910*/  F2FP.SATFINITE.E4M3.F32.PACK_AB_MERGE_C R105, R5, R4, R105 ;  /* 0x000000040569723e */ /* 0x000fe20004807069 */
[----:B------:R-:W-:Y:S02]  /*6920*/  HADD2.F32 R58, -RZ, R55.H1_H1 ;  /* 0x30000037ff3a7230 */ /* 0x000fe40000004100 */
[C---:B------:R-:W-:Y:S01]  /*6930*/  FFMA R15, R41.reuse, R54, R15 ;  /* 0x00000036290f7223 */ /* 0x040fe2000000000f */
[C---:B------:R-:W-:Y:S01]  /*6940*/  FFMA R12, R41.reuse, R51, R12 ;  /* 0x00000033290c7223 */ /* 0x040fe2000000000c */
[C---:B------:R-:W-:Y:S01]  /*6950*/  FFMA R13, R41.reuse, R56, R13 ;  /* 0x00000038290d7223 */ /* 0x040fe2000000000d */
[----:B------:R-:W-:Y:S02]  /*6960*/  HADD2.F32 R55, -RZ, R57.H0_H0 ;  /* 0x20000039ff377230 */ /* 0x000fe40000004100 */
[C---:B------:R-:W-:Y:S01]  /*6970*/  FMUL R14, R38.reuse, R18 ;  /* 0x00000012260e7220 */ /* 0x040fe20000400000 */
[C---:B------:R-:W-:Y:S01]  /*6980*/  FMUL R19, R38.reuse, R19 ;  /* 0x0000001326137220 */ /* 0x040fe20000400000 */
[--C-:B------:R-:W-:Y:S02]  /*6990*/  HADD2.F32 R57, -RZ, R59.reuse.H0_H0 ;  /* 0x2000003bff397230 */ /* 0x100fe40000004100 */
[C---:B------:R-:W-:Y:S01]  /*69a0*/  FMUL R18, R38.reuse, R22 ;  /* 0x0000001626127220 */ /* 0x040fe20000400000 */
[C---:B------:R-:W-:Y:S01]  /*69b0*/  FFMA R14, R41.reuse, R53, R14 ;  /* 0x00000035290e7223 */ /* 0x040fe2000000000e */
[----:B------:R-:W-:Y:S02]  /*69c0*/  HADD2.F32 R62, -RZ, R59.H1_H1 ;  /* 0x3000003bff3e7230 */ /* 0x000fe40000004100 */
[C---:B------:R-:W-:Y:S01]  /*69d0*/  FFMA R19, R41.reuse, R58, R19 ;  /* 0x0000003a29137223 */ /* 0x040fe20000000013 */
[----:B------:R-:W-:Y:S02]  /*69e0*/  HADD2.F32 R59, -RZ, R61.H0_H0 ;  /* 0x2000003dff3b7230 */ /* 0x000fe40000004100 */
[C---:B------:R-:W-:Y:S01]  /*69f0*/  FMUL R23, R38.reuse, R23 ;  /* 0x0000001726177220 */ /* 0x040fe20000400000 */
[C---:B------:R-:W-:Y:S01]  /*6a00*/  FFMA R16, R41.reuse, R55, R16 ;  /* 0x0000003729107223 */ /* 0x040fe20000000010 */
[C---:B------:R-:W-:Y:S01]  /*6a10*/  FFMA R17, R41.reuse, R60, R17 ;  /* 0x0000003c29117223 */ /* 0x040fe20000000011 */
[--C-:B------:R-:W-:Y:S02]  /*6a20*/  HADD2.F32 R61, -RZ, R63.reuse.H0_H0 ;  /* 0x2000003fff3d7230 */ /* 0x100fe40000004100 */
[C---:B------:R-:W-:Y:S01]  /*6a30*/  FFMA R18, R41.reuse, R57, R18 ;  /* 0x0000003929127223 */ /* 0x040fe20000000012 */
[----:B------:R-:W-:Y:S02]  /*6a40*/  HADD2.F32 R66, -RZ, R63.H1_H1 ;  /* 0x3000003fff427230 */ /* 0x000fe40000004100 */
[C---:B------:R-:W-:Y:S01]  /*6a50*/  FMUL R22, R38.reuse, R26 ;  /* 0x0000001a26167220 */ /* 0x040fe20000400000 */
[----:B------:R-:W-:Y:S02]  /*6a60*/  HADD2.F32 R63, -RZ, R65.H0_H0 ;  /* 0x20000041ff3f7230 */ /* 0x000fe40000004100 */
[C---:B------:R-:W-:Y:S01]  /*6a70*/  FFMA R23, R41.reuse, R62, R23 ;  /* 0x0000003e29177223 */ /* 0x040fe20000000017 */
[C---:B------:R-:W-:Y:S01]  /*6a80*/  FMUL R27, R38.reuse, R27 ;  /* 0x0000001b261b7220 */ /* 0x040fe20000400000 */
[C---:B------:R-:W-:Y:S01]  /*6a90*/  FFMA R20, R41.reuse, R59, R20 ;  /* 0x0000003b29147223 */ /* 0x040fe20000000014 */
[C---:B------:R-:W-:Y:S01]  /*6aa0*/  FFMA R21, R41.reuse, R64, R21 ;  /* 0x0000004029157223 */ /* 0x040fe20000000015 */
[--C-:B------:R-:W-:Y:S02]  /*6ab0*/  HADD2.F32 R65, -RZ, R67.reuse.H0_H0 ;  /* 0x20000043ff417230 */ /* 0x100fe40000004100 */
[C---:B------:R-:W-:Y:S01]  /*6ac0*/  FFMA R22, R41.reuse, R61, R22 ;  /* 0x0000003d29167223 */ /* 0x040fe20000000016 */
[----:B------:R-:W-:Y:S02]  /*6ad0*/  HADD2.F32 R70, -RZ, R67.H1_H1 ;  /* 0x30000043ff467230 */ /* 0x000fe40000004100 */
[C---:B------:R-:W-:Y:S01]  /*6ae0*/  FMUL R26, R38.reuse, R30 ;  /* 0x0000001e261a7220 */ /* 0x040fe20000400000 */
[--C-:B------:R-:W-:Y:S02]  /*6af0*/  HADD2.F32 R67, -RZ, R40.reuse.H0_H0 ;  /* 0x20000028ff437230 */ /* 0x100fe40000004100 */
[C---:B------:R-:W-:Y:S01]  /*6b00*/  FFMA R27, R41.reuse, R66, R27 ;  /* 0x00000042291b7223 */ /* 0x040fe2000000001b */
[C---:B------:R-:W-:Y:S01]  /*6b10*/  FMUL R31, R38.reuse, R31 ;  /* 0x0000001f261f7220 */ /* 0x040fe20000400000 */
[C---:B------:R-:W-:Y:S01]  /*6b20*/  FFMA R24, R41.reuse, R63, R24 ;  /* 0x0000003f29187223 */ /* 0x040fe20000000018 */
[----:B------:R-:W-:Y:S02]  /*6b30*/  HADD2.F32 R40, -RZ, R40.H1_H1 ;  /* 0x30000028ff287230 */ /* 0x000fe40000004100 */
[C---:B------:R-:W-:Y:S01]  /*6b40*/  FFMA R25, R41.reuse, R68, R25 ;  /* 0x0000004429197223 */ /* 0x040fe20000000019 */
[--C-:B------:R-:W-:Y:S02]  /*6b50*/  HADD2.F32 R69, -RZ, R42.reuse.H0_H0 ;  /* 0x2000002aff457230 */ /* 0x100fe40000004100 */
[C---:B------:R-:W-:Y:S01]  /*6b60*/  FFMA R26, R41.reuse, R65, R26 ;  /* 0x00000041291a7223 */ /* 0x040fe2000000001a */
[----:B------:R-:W-:Y:S02]  /*6b70*/  HADD2.F32 R42, -RZ, R42.H1_H1 ;  /* 0x3000002aff2a7230 */ /* 0x000fe40000004100 */
[C---:B------:R-:W-:Y:S01]  /*6b80*/  FMUL R30, R38.reuse, R34 ;  /* 0x00000022261e7220 */ /* 0x040fe20000400000 */
[----:B------:R-:W-:Y:S01]  /*6b90*/  FFMA R31, R41, R70, R31 ;  /* 0x00000046291f7223 */ /* 0x000fe2000000001f */
[----:B------:R-:W-:Y:S01]  /*6ba0*/  FMUL R35, R38, R35 ;  /* 0x0000002326237220 */ /* 0x000fe20000400000 */
[----:B------:R-:W-:Y:S01]  /*6bb0*/  F2FP.SATFINITE.E4M3.F32.PACK_AB_MERGE_C R106, R15, R10, RZ ;  /* 0x0000000a0f6a723e */ /* 0x000fe200048070ff */
[----:B------:R-:W-:Y:S01]  /*6bc0*/  FFMA R28, R41, R67, R28 ;  /* 0x00000043291c7223 */ /* 0x000fe2000000001c */
[----:B------:R-:W-:Y:S01]  /*6bd0*/  F2FP.SATFINITE.E4M3.F32.PACK_AB_MERGE_C R107, R19, R14, RZ ;  /* 0x0000000e136b723e */ /* 0x000fe200048070ff */
[C---:B------:R-:W-:Y:S01]  /*6be0*/  FFMA R29, R41.reuse, R40, R29 ;  /* 0x00000028291d7223 */ /* 0x040fe2000000001d */
[C---:B------:R-:W-:Y:S01]  /*6bf0*/  FFMA R30, R41.reuse, R69, R30 ;  /* 0x00000045291e7223 */ /* 0x040fe2000000001e */
[----:B------:R-:W-:Y:S01]  /*6c00*/  FFMA R35, R41, R42, R35 ;  /* 0x0000002a29237223 */ /* 0x000fe20000000023 */
[----:B------:R-:W-:Y:S02]  /*6c10*/  F2FP.SATFINITE.E4M3.F32.PACK_AB_MERGE_C R106, R9, R8, R106 ;  /* 0x00000008096a723e */ /* 0x000fe4000480706a */
[----:B------:R-:W-:Y:S02]  /*6c20*/  F2FP.SATFINITE.E4M3.F32.PACK_AB_MERGE_C R107, R13, R12, R107 ;  /* 0x0000000c0d6b723e */ /* 0x000fe4000480706b */
[----:B------:R-:W-:Y:S02]  /*6c30*/  F2FP.SATFINITE.E4M3.F32.PACK_AB_MERGE_C R108, R23, R18, RZ ;  /* 0x00000012176c723e */ /* 0x000fe400048070ff */
[----:B------:R-:W-:Y:S01]  /*6c40*/  F2FP.SATFINITE.E4M3.F32.PACK_AB_MERGE_C R109, R27, R22, RZ ;  /* 0x000000161b6d723e */ /* 0x000fe200048070ff */
[----:B------:R1:W-:Y:S01]  /*6c50*/  STS.128 [R84+UR44+0x4200], R104 ;  /* 0x0042006854007988 */ /* 0x0003e20008000c2c */
[----:B------:R-:W-:Y:S02]  /*6c60*/  F2FP.SATFINITE.E4M3.F32.PACK_AB_MERGE_C R113, R31, R26, RZ ;  /* 0x0000001a1f71723e */ /* 0x000fe400048070ff */
[----:B------:R-:W-:Y:S02]  /*6c70*/  F2FP.SATFINITE.E4M3.F32.PACK_AB_MERGE_C R114, R35, R30, RZ ;  /* 0x0000001e2372723e */ /* 0x000fe400048070ff */
[----:B------:R-:W-:Y:S02]  /*6c80*/  F2FP.SATFINITE.E4M3.F32.PACK_AB_MERGE_C R108, R17, R16, R108 ;  /* 0x00000010116c723e */ /* 0x000fe4000480706c */
[----:B------:R-:W-:Y:S02]  /*6c90*/  F2FP.SATFINITE.E4M3.F32.PACK_AB_MERGE_C R109, R21, R20, R109 ;  /* 0x00000014156d723e */ /* 0x000fe4000480706d */
[----:B------:R-:W-:Y:S02]  /*6ca0*/  F2FP.SATFINITE.E4M3.F32.PACK_AB_MERGE_C R110, R25, R24, R113 ;  /* 0x00000018196e723e */ /* 0x000fe40004807071 */
[----:B------:R-:W-:Y:S02]  /*6cb0*/  F2FP.SATFINITE.E4M3.F32.PACK_AB_MERGE_C R111, R29, R28, R114 ;  /* 0x0000001c1d6f723e */ /* 0x000fe40004807072 */
[----:B------:R-:W-:Y:S02]  /*6cc0*/  LEA R112, R93, UR44, 0x3 ;  /* 0x0000002c5d707c11 */ /* 0x000fe4000f8e18ff */
[----:B------:R-:W-:Y:S01]  /*6cd0*/  @P6 SHF.L.U32 R113, R91, 0x1f, RZ ;  /* 0x0000001f5b716819 */ /* 0x000fe200000006ff */
[----:B------:R1:W-:Y:S01]  /*6ce0*/  STS.128 [R99+0x4210], R108 ;  /* 0x0042106c63007388 */ /* 0x0003e20000000c00 */
[----:B------:R-:W-:Y:S01]  /*6cf0*/  @!PT LDS RZ, [RZ] ;  /* 0x00000000fffff984 */ /* 0x000fe20000000800 */
[----:B------:R-:W-:Y:S01]  /*6d00*/  @!PT LDS RZ, [RZ] ;  /* 0x00000000fffff984 */ /* 0x000fe20000000800 */
[----:B------:R-:W-:Y:S01]  /*6d10*/  @!PT LDS RZ, [RZ] ;  /* 0x00000000fffff984 */ /* 0x000fe20000000800 */
[----:B------:R-:W-:Y:S01]  /*6d20*/  @!PT LDS RZ, [RZ] ;  /* 0x00000000fffff984 */ /* 0x000fe20000000800 */
[----:B------:R2:W-:Y:S07]  /*6d30*/  MEMBAR.ALL.CTA ;  /* 0x0000000000007992 */ /* 0x0005ee0000008000 */
[----:B--2---:R-:W2:Y:S02]  /*6d40*/  FENCE.VIEW.ASYNC.S ;  /* 0x00000000000073c6 */ /* 0x004ea40000000000 */
[----:B--2---:R-:W-:Y:S06]  /*6d50*/  BAR.SYNC.DEFER_BLOCKING 0x1, 0x80 ;  /* 0x0042000000007b1d */ /* 0x004fec0000010000 */
[----:B------:R-:W-:Y:S05]  /*6d60*/  @P0 BRA `(.L_x_106) ;  /* 0x0000000000280947 */ /* 0x000fea0003800000 */
[----:B------:R-:W-:Y:S01]  /*6d70*/  UIADD3 UR4, UPT, UPT, UR44, 0x4200, URZ ;  /* 0x000042002c047890 */ /* 0x000fe2000fffe0ff */
[----:B------:R-:W-:Y:S05]  /*6d80*/  UMOV UR51, UR36 ;  /* 0x0000002400337c82 */ /* 0x000fea0008000000 */
[----:B------:R-:W-:Y:S01]  /*6d90*/  MOV R96, UR4 ;  /* 0x0000000400607c02 */ /* 0x000fe20008000f00 */
[----:B------:R-:W-:Y:S03]  /*6da0*/  UIADD3 UR4, UP0, UPT, UR62, 0x680, URZ ;  /* 0x000006803e047890 */ /* 0x000fe6000ff1e0ff */
[----:B------:R-:W-:Y:S01]  /*6db0*/  R2UR UR48, R96 ;  /* 0x00000000603072ca */ /* 0x000fe200000e0000 */
[----:B------:R-:W-:Y:S11]  /*6dc0*/  UIADD3.X UR5, UPT, UPT, URZ, UR63, URZ, UP0, !UPT ;  /* 0x0000003fff057290 */ /* 0x000ff600087fe4ff */
[----:B------:R-:W-:Y:S01]  /*6dd0*/  @!UPT UIADD3 URZ, UPT, UPT, URZ, URZ, URZ ;  /* 0x000000fffffff290 */ /* 0x000fe2000fffe0ff */
[----:B------:R2:W-:Y:S01]  /*6de0*/  UTMASTG.3D [UR48], [UR4] ;  /* 0x00000030040073b5 */ /* 0x0005e20008010000 */
[----:B------:R0:W-:Y:S01]  /*6df0*/  UTMACMDFLUSH ;  /* 0x00000000000079b7 */ /* 0x0001e20000000000 */
[----:B--2---:R-:W-:Y:S04]  /*6e00*/  DEPBAR.LE SB0, 0x1 ;  /* 0x000080400000791a */ /* 0x004fe80000000000 */
.L_x_106:
[----:B------:R-:W-:Y:S05]  /*6e10*/  BSYNC.RECONVERGENT B0 ;  /* 0x0000000000007941 */ /* 0x000fea0003800200 */
.L_x_105:
[----:B------:R-:W-:Y:S06]  /*6e20*/  BAR.SYNC.DEFER_BLOCKING 0x1, 0x80 ;  /* 0x0042000000007b1d */ /* 0x000fec0000010000 */
[----:B------:R-:W2:Y:S01]  /*6e30*/  @P6 SYNCS.PHASECHK.TRANS64.TRYWAIT P0, [R112+URZ+0x40], R113 ;  /* 0x00004071700065a7 */ /* 0x000ea200080011ff */
[----:B------:R-:W-:Y:S01]  /*6e40*/  BSSY B1, `(.L_x_107) ;  /* 0x0000020000017945 */ /* 0x000fe20003800000 */
[----:B--2---:R-:W-:Y:S03]  /*6e50*/  @P6 SEL R100, RZ, 0x1, !P0 ;  /* 0x00000001ff646807 */ /* 0x004fe60004000000 */
[----:B------:R-:W-:Y:S05]  /*6e60*/  @!P6 BRA `(.L_x_108) ;  /* 0x000000000074e947 */ /* 0x000fea0003800000 */
[----:B------:R-:W-:Y:S01]  /*6e70*/  ISETP.NE.AND P1, PT, R101, RZ, PT ;  /* 0x000000ff6500720c */ /* 0x000fe20003f25270 */
[----:B------:R-:W2:Y:S01]  /*6e80*/  S2R R0, SR_CgaCtaId ;  /* 0x0000000000007919 */ /* 0x000ea20000008800 */
[----:B------:R-:W-:Y:S01]  /*6e90*/  ISETP.NE.AND P0, PT, R100, RZ, PT ;  /* 0x000000ff6400720c */ /* 0x000fe20003f05270 */
[----:B------:R-:W-:Y:S10]  /*6ea0*/  BSSY B0, `(.L_x_109) ;  /* 0x0000008000007945 */ /* 0x000ff40003800000 */
[----:B------:R-:W-:Y:S05]  /*6eb0*/  @P1 IMAD R2, R93, 0x1000, R84 ;  /* 0x000010005d021824 */ /* 0x000fea00078e0254 */
[----:B------:R-:W-:Y:S05]  /*6ec0*/  @P1 IADD3 R4, PT, PT, R2, UR44, RZ ;  /* 0x0000002c02041c10 */ /* 0x000fea000fffe0ff */
[----:B------:R-:W-:Y:S01]  /*6ed0*/  @P1 IMAD.IADD R4, R4, 0x1, R103 ;  /* 0x0000000104041824 */ /* 0x000fe200078e0267 */
[----:B------:R-:W-:Y:S06]  /*6ee0*/  @P0 BRA `(.L_x_110) ;  /* 0x00000000000c0947 */ /* 0x000fec0003800000 */
[----:B------:R-:W-:Y:S04]  /*6ef0*/  SHF.L.U32 R3, R91, 0x1f, RZ ;  /* 0x0000001f5b037819 */ /* 0x000fe800000006ff */
[----:B------:R-:W3:Y:S02]  /*6f00*/  SYNCS.PHASECHK.TRANS64.TRYWAIT P0, [R112+URZ+0x40], R3 ;  /* 0x00004003700075a7 */ /* 0x000ee400080011ff */
[----:B---3--:R-:W-:Y:S05]  /*6f10*/  @!P0 BRA `(.L_x_111) ;  /* 0x0000003000c48947 */ /* 0x008fea0003800000 */
.L_x_110:
[----:B------:R-:W-:Y:S05]  /*6f20*/  BSYNC B0 ;  /* 0x0000000000007941 */ /* 0x000fea0003800000 */
.L_x_109:
[----:B------:R-:W-:Y:S01]  /*6f30*/  ISETP.NE.AND P0, PT, R101, RZ, PT ;  /* 0x000000ff6500720c */ /* 0x000fe20003f05270 */
[----:B---3--:R-:W-:Y:S02]  /*6f40*/  VIADD R3, R112, 0x60 ;  /* 0x0000006070037836 */ /* 0x008fe40000000000 */
[----:B------:R-:W-:Y:S03]  /*6f50*/  VIADD R93, R93, 0x1 ;  /* 0x000000015d5d7836 */ /* 0x000fe60000000000 */
[----:B--2---:R-:W-:Y:S07]  /*6f60*/  PRMT R0, R0, 0x654, R3 ;  /* 0x0000065400007816 */ /* 0x004fee0000000003 */
[----:B------:R2:W3:Y:S04]  /*6f70*/  @P0 LDS.128 R72, [R2+UR44+0x200] ;  /* 0x0002002c02480984 */ /* 0x0004e80008000c00 */
[----:B------:R2:W4:Y:S01]  /*6f80*/  @P0 LDS.128 R76, [R4+0x210] ;  /* 0x00021000044c0984 */ /* 0x0005220000000c00 */
        /* <DEDUP_REMOVED lines=10> */
[----:B--23--:R-:W-:Y:S02]  /*7030*/  LOP3.LUT R91, R91, R0, RZ, 0x3c, !PT ;  /* 0x000000005b5b7212 */ /* 0x00cfe400078e3cff */
.L_x_108:
[----:B------:R-:W-:Y:S05]  /*7040*/  BSYNC B1 ;  /* 0x0000000000017941 */ /* 0x000fea0003800000 */
.L_x_107:
[----:B------:R-:W-:Y:S05]  /*7050*/  VIADD R3, R39, 0x40 ;  /* 0x0000004027037836 */ /* 0x000fea0000000000 */
[----:B------:R-:W-:Y:S04]  /*7060*/  SHF.R.U32.HI R3, RZ, 0x15, R3 ;  /* 0x00000015ff037819 */ /* 0x000fe80000011603 */
[----:B------:R-:W-:Y:S11]  /*7070*/  LOP3.LUT P0, RZ, R3, 0x3, R86, 0x48, !PT ;  /* 0x0000000303ff7812 */ /* 0x000ff60007804856 */
[----:B------:R-:W-:Y:S02]  /*7080*/  @!UPT UIADD3 URZ, UPT, UPT, URZ, URZ, URZ ;  /* 0x000000fffffff290 */ /* 0x000fe4000fffe0ff */
[----:B------:R-:W-:Y:S05]  /*7090*/  @!P0 BRA `(.L_x_112) ;  /* 0x0000000000408947 */ /* 0x000fea0003800000 */
[----:B------:R-:W2:Y:S01]  /*70a0*/  LDCU.64 UR8, c[0x4][0x78] ;  /* 0x01000f00ff0877ac */ /* 0x000ea20008000a00 */
[----:B------:R-:W-:Y:S01]  /*70b0*/  MOV R3, 0x0 ;  /* 0x0000000000037802 */ /* 0x000fe20000000f00 */
[----:B------:R-:W-:Y:S02]  /*70c0*/  HFMA2 R12, -RZ, RZ, 0, 5.9604644775390625e-08 ;  /* 0x00000001ff0c7431 */ /* 0x000fe400000001ff */
[----:B------:R-:W-:Y:S02]  /*70d0*/  IMAD.MOV.U32 R8, RZ, RZ, 0x192 ;  /* 0x00000192ff087424 */ /* 0x000fe400078e00ff */
[----:B------:R-:W-:Y:S01]  /*70e0*/  IMAD.MOV.U32 R13, RZ, RZ, RZ ;  /* 0x000000ffff0d7224 */ /* 0x000fe200078e00ff */
[----:B------:R-:W3:Y:S01]  /*70f0*/  LDCU.64 UR6, c[0x4][0x80] ;  /* 0x01001000ff0677ac */ /* 0x000ee20008000a00 */
[----:B------:R-:W1:Y:S01]  /*7100*/  LDC.64 R2, c[0x4][R3] ;  /* 0x0100000003027b82 */ /* 0x000e620000000a00 */
[----:B------:R-:W5:Y:S01]  /*7110*/  LDCU.64 UR4, c[0x4][0x18] ;  /* 0x01000300ff0477ac */ /* 0x000f620008000a00 */
[----:B--2---:R-:W-:Y:S01]  /*7120*/  MOV R5, UR9 ;  /* 0x0000000900057c02 */ /* 0x004fe20008000f00 */
[----:B------:R-:W-:Y:S01]  /*7130*/  IMAD.U32 R4, RZ, RZ, UR8 ;  /* 0x00000008ff047e24 */ /* 0x000fe2000f8e00ff */
[----:B---3--:R-:W-:Y:S01]  /*7140*/  MOV R7, UR7 ;  /* 0x0000000700077c02 */ /* 0x008fe20008000f00 */
[----:B------:R-:W-:Y:S01]  /*7150*/  IMAD.U32 R6, RZ, RZ, UR6 ;  /* 0x00000006ff067e24 */ /* 0x000fe2000f8e00ff */
[----:B-----5:R-:W-:Y:S01]  /*7160*/  MOV R11, UR5 ;  /* 0x00000005000b7c02 */ /* 0x020fe20008000f00 */
[----:B------:R-:W-:Y:S02]  /*7170*/  IMAD.U32 R10, RZ, RZ, UR4 ;  /* 0x00000004ff0a7e24 */ /* 0x000fe4000f8e00ff */
[----:B------:R-:W-:Y:S07]  /*7180*/  LEPC R20, `(.L_x_112) ;  /* 0x000000001014794e */ /* 0x000fee0000000000 */
[----:B-1--4-:R-:W-:Y:S05]  /*7190*/  CALL.ABS.NOINC R2 ;  /* 0x0000000002007343 */ /* 0x012fea0003c00000 */
.L_x_112:
        /* <DEDUP_REMOVED lines=14> */
[----:B------:R-:W-:Y:S01]  /*7280*/  F2FP.F16.E4M3.UNPACK_B R54, R75 ;  /* 0x0000004bff36723e */ /* 0x000fe200020006ff */
[----:B------:R-:W-:Y:S01]  /*7290*/  LDTM.16dp32bit_t0_t15.x32 R4, tmem[UR4+0x40] ;  /* 0x00004004000479ee */ /* 0x000fe20008a80000 */
[----:B------:R-:W2:Y:S01]  /*72a0*/  LDTM.16dp32bit_t16_t31.x32 R4, tmem[UR4+0x60] ;  /* 0x00006004000479ee */ /* 0x000ea20008aa0000 */
[----:B------:R-:W-:Y:S01]  /*72b0*/  HADD2.F32 R46, -RZ, R46.H1_H1 ;  /* 0x3000002eff2e7230 */ /* 0x000fe20000004100 */
[----:B----4-:R-:W-:Y:S01]  /*72c0*/  F2FP.F16.E4M3.UNPACK_B R58, R76 ;  /* 0x0000004cff3a723e */ /* 0x010fe200020006ff */
[--C-:B------:R-:W-:Y:S01]  /*72d0*/  HADD2.F32 R49, -RZ, R50.reuse.H0_H0 ;  /* 0x20000032ff317230 */ /* 0x100fe20000004100 */
[----:B------:R-:W-:Y:S01]  /*72e0*/  F2FP.F16.E4M3.UNPACK_B R62, R77 ;  /* 0x0000004dff3e723e */ /* 0x000fe200020006ff */
[----:B------:R-:W-:Y:S01]  /*72f0*/  HADD2.F32 R50, -RZ, R50.H1_H1 ;  /* 0x30000032ff327230 */ /* 0x000fe20000004100 */
[----:B------:R-:W-:Y:S01]  /*7300*/  F2FP.F16.E4M3.UNPACK_B R66, R78 ;  /* 0x0000004eff42723e */ /* 0x000fe200020006ff */
[--C-:B------:R-:W-:Y:S01]  /*7310*/  HADD2.F32 R53, -RZ, R54.reuse.H0_H0 ;  /* 0x20000036ff357230 */ /* 0x100fe20000004100 */
[----:B------:R-:W-:Y:S01]  /*7320*/  F2FP.F16.E4M3.UNPACK_B R70, R79 ;  /* 0x0000004fff46723e */ /* 0x000fe200020006ff */
[----:B------:R-:W-:Y:S01]  /*7330*/  HADD2.F32 R54, -RZ, R54.H1_H1 ;  /* 0x30000036ff367230 */ /* 0x000fe20000004100 */
[----:B------:R-:W-:Y:S01]  /*7340*/  F2FP.F16.E4M3.UNPACK_B R56, R75.H1 ;  /* 0x0000004bff38723e */ /* 0x000fe200030006ff */
[--C-:B------:R-:W-:Y:S01]  /*7350*/  HADD2.F32 R57, -RZ, R58.reuse.H0_H0 ;  /* 0x2000003aff397230 */ /* 0x100fe20000004100 */
[----:B------:R-:W-:Y:S01]  /*7360*/  F2FP.F16.E4M3.UNPACK_B R60, R76.H1 ;  /* 0x0000004cff3c723e */ /* 0x000fe200030006ff */
[----:B------:R-:W-:Y:S01]  /*7370*/  HADD2.F32 R58, -RZ, R58.H1_H1 ;  /* 0x3000003aff3a7230 */ /* 0x000fe20000004100 */
[----:B------:R-:W-:Y:S01]  /*7380*/  F2FP.F16.E4M3.UNPACK_B R64, R77.H1 ;  /* 0x0000004dff40723e */ /* 0x000fe200030006ff */
[--C-:B------:R-:W-:Y:S01]  /*7390*/  HADD2.F32 R61, -RZ, R62.reuse.H0_H0 ;  /* 0x2000003eff3d7230 */ /* 0x100fe20000004100 */
[----:B------:R-:W-:Y:S01]  /*73a0*/  F2FP.F16.E4M3.UNPACK_B R68, R78.H1 ;  /* 0x0000004eff44723e */ /* 0x000fe200030006ff */
[----:B------:R-:W-:Y:S01]  /*73b0*/  HADD2.F32 R62, -RZ, R62.H1_H1 ;  /* 0x3000003eff3e7230 */ /* 0x000fe20000004100 */
[----:B------:R-:W-:Y:S01]  /*73c0*/  ISETP.NE.AND P0, PT, R97, RZ, PT ;  /* 0x000000ff6100720c */ /* 0x000fe20003f05270 */
[--C-:B------:R-:W-:Y:S01]  /*73d0*/  HADD2.F32 R65, -RZ, R66.reuse.H0_H0 ;  /* 0x20000042ff417230 */ /* 0x100fe20000004100 */
[----:B------:R-:W-:Y:S01]  /*73e0*/  ISETP.NE.AND P6, PT, R102, RZ, PT ;  /* 0x000000ff6600720c */ /* 0x000fe20003fc5270 */
[----:B------:R-:W-:Y:S02]  /*73f0*/  HADD2.F32 R66, -RZ, R66.H1_H1 ;  /* 0x30000042ff427230 */ /* 0x000fe40000004100 */
[--C-:B------:R-:W-:Y:S02]  /*7400*/  HADD2.F32 R69, -RZ, R70.reuse.H0_H0 ;  /* 0x20000046ff457230 */ /* 0x100fe40000004100 */
[C---:B--2---:R-:W-:Y:S01]  /*7410*/  FMUL R0, R38.reuse, R4 ;  /* 0x0000000426007220 */ /* 0x044fe20000400000 */
[C---:B------:R-:W-:Y:S01]  /*7420*/  FMUL R2, R38.reuse, R5 ;  /* 0x0000000526027220 */ /* 0x040fe20000400000 */
[C---:B------:R-:W-:Y:S01]  /*7430*/  FMUL R4, R38.reuse, R8 ;  /* 0x0000000826047220 */ /* 0x040fe20000400000 */
[C---:B------:R-:W-:Y:S01]  /*7440*/  FMUL R5, R38.reuse, R9 ;  /* 0x0000000926057220 */ /* 0x040fe20000400000 */
[C---:B------:R-:W-:Y:S01]  /*7450*/  FFMA R0, R41.reuse, R40, R0 ;  /* 0x0000002829007223 */ /* 0x040fe20000000000 */
[C---:B------:R-:W-:Y:S01]  /*7460*/  FFMA R2, R41.reuse, R43, R2 ;  /* 0x0000002b29027223 */ /* 0x040fe20000000002 */
        /* <DEDUP_REMOVED lines=10> */
[----:B------:R-:W-:Y:S02]  /*7510*/  HADD2.F32 R70, -RZ, R70.H1_H1 ;  /* 0x30000046ff467230 */ /* 0x000fe40000004100 */
[C---:B------:R-:W-:Y:S01]  /*7520*/  FMUL R28, R38.reuse, R32 ;  /* 0x00000020261c7220 */ /* 0x040fe20000400000 */
[C---:B------:R-:W-:Y:S01]  /*7530*/  FMUL R29, R38.reuse, R33 ;  /* 0x00000021261d7220 */ /* 0x040fe20000400000 */
[C---:B------:R-:W-:Y:S01]  /*7540*/  FMUL R3, R38.reuse, R6 ;  /* 0x0000000626037220 */ /* 0x040fe20000400000 */
[C---:B------:R-:W-:Y:S01]  /*7550*/  FMUL R7, R38.reuse, R7 ;  /* 0x0000000726077220 */ /* 0x040fe20000400000 */
[--C-:B------:R-:W-:Y:S02]  /*7560*/  HADD2.F32 R47, -RZ, R48.reuse.H0_H0 ;  /* 0x20000030ff2f7230 */ /* 0x100fe40000004100 */
[C---:B------:R-:W-:Y:S01]  /*7570*/  FMUL R6, R38.reuse, R10 ;  /* 0x0000000a26067220 */ /* 0x040fe20000400000 */
[C---:B------:R-:W-:Y:S01]  /*7580*/  FFMA R3, R41.reuse, R42, R3 ;  /* 0x0000002a29037223 */ /* 0x040fe20000000003 */
[----:B------:R-:W-:Y:S02]  /*7590*/  HADD2.F32 R48, -RZ, R48.H1_H1 ;  /* 0x30000030ff307230 */ /* 0x000fe40000004100 */
[C---:B------:R-:W-:Y:S01]  /*75a0*/  FFMA R7, R41.reuse, R44, R7 ;  /* 0x0000002c29077223 */ /* 0x040fe20000000007 */
[C---:B------:R-:W-:Y:S01]  /*75b0*/  FFMA R4, R41.reuse, R45, R4 ;  /* 0x0000002d29047223 */ /* 0x040fe20000000004 */
[C---:B------:R-:W-:Y:S01]  /*75c0*/  FFMA R5, R41.reuse, R46, R5 ;  /* 0x0000002e29057223 */ /* 0x040fe20000000005 */
[----:B------:R-:W-:Y:S01]  /*75d0*/  FFMA R6, R41, R47, R6 ;  /* 0x0000002f29067223 */ /* 0x000fe20000000006 */
[----:B------:R-:W-:Y:S01]  /*75e0*/  FMUL R11, R38, R11 ;  /* 0x0000000b260b7220 */ /* 0x000fe20000400000 */
[----:B------:R-:W-:Y:S01]  /*75f0*/  F2FP.F16.E4M3.UNPACK_B R40, R79.H1 ;  /* 0x0000004fff28723e */ /* 0x000fe200030006ff */
[--C-:B------:R-:W-:Y:S01]  /*7600*/  HADD2.F32 R51, -RZ, R52.reuse.H0_H0 ;  /* 0x20000034ff337230 */ /* 0x100fe20000004100 */
[----:B-1----:R-:W-:Y:S01]  /*7610*/  F2FP.SATFINITE.E4M3.F32.PACK_AB_MERGE_C R105, R7, R3, RZ ;  /* 0x000000030769723e */ /* 0x002fe200048070ff */
[C---:B------:R-:W-:Y:S01]  /*7620*/  FFMA R11, R41.reuse, R48, R11 ;  /* 0x00000030290b7223 */ /* 0x040fe2000000000b */
[C---:B------:R-:W-:Y:S01]  /*7630*/  FFMA R8, R41.reuse, R49, R8 ;  /* 0x0000003129087223 */ /* 0x040fe20000000008 */
[----:B------:R-:W-:Y:S01]  /*7640*/  FFMA R9, R41, R50, R9 ;  /* 0x0000003229097223 */ /* 0x000fe20000000009 */
[----:B------:R-:W-:Y:S01]  /*7650*/  F2FP.SATFINITE.E4M3.F32.PACK_AB_MERGE_C R104, R2, R0, R105 ;  /* 0x000000000268723e */ /* 0x000fe20004807069 */
[----:B------:R-:W-:Y:S01]  /*7660*/  HADD2.F32 R52, -RZ, R52.H1_H1 ;  /* 0x30000034ff347230 */ /* 0x000fe20000004100 */
[----:B------:R-:W-:Y:S01]  /*7670*/  F2FP.SATFINITE.E4M3.F32.PACK_AB_MERGE_C R106, R11, R6, RZ ;  /* 0x000000060b6a723e */ /* 0x000fe200048070ff */
[C---:B------:R-:W-:Y:S01]  /*7680*/  FMUL R10, R38.reuse, R14 ;  /* 0x0000000e260a7220 */ /* 0x040fe20000400000 */
[C---:B------:R-:W-:Y:S01]  /*7690*/  FMUL R15, R38.reuse, R15 ;  /* 0x0000000f260f7220 */ /* 0x040fe20000400000 */
[--C-:B------:R-:W-:Y:S01]  /*76a0*/  HADD2.F32 R55, -RZ, R56.reuse.H0_H0 ;  /* 0x20000038ff377230 */ /* 0x100fe20000004100 */
[----:B------:R-:W-:Y:S01]  /*76b0*/  F2FP.SATFINITE.E4M3.F32.PACK_AB_MERGE_C R105, R5, R4, R106 ;  /* 0x000000040569723e */ /* 0x000fe2000480706a */
[C---:B------:R-:W-:Y:S01]  /*76c0*/  FFMA R10, R41.reuse, R51, R10 ;  /* 0x00000033290a7223 */ /* 0x040fe2000000000a */
[C---:B------:R-:W-:Y:S01]  /*76d0*/  FFMA R15, R41.reuse, R52, R15 ;  /* 0x00000034290f7223 */ /* 0x040fe2000000000f */
[C---:B------:R-:W-:Y:S01]  /*76e0*/  FFMA R12, R41.reuse, R53, R12 ;  /* 0x00000035290c7223 */ /* 0x040fe2000000000c */
[C---:B------:R-:W-:Y:S01]  /*76f0*/  FFMA R13, R41.reuse, R54, R13 ;  /* 0x00000036290d7223 */ /* 0x040fe2000000000d */
[----:B------:R-:W-:Y:S02]  /*7700*/  HADD2.F32 R56, -RZ, R56.H1_H1 ;  /* 0x30000038ff387230 */ /* 0x000fe40000004100 */
[C---:B------:R-:W-:Y:S01]  /*7710*/  FMUL R14, R38.reuse, R18 ;  /* 0x00000012260e7220 */ /* 0x040fe20000400000 */
[C---:B------:R-:W-:Y:S01]  /*7720*/  FMUL R19, R38.reuse, R19 ;  /* 0x0000001326137220 */ /* 0x040fe20000400000 */
[--C-:B------:R-:W-:Y:S02]  /*7730*/  HADD2.F32 R59, -RZ, R60.reuse.H0_H0 ;  /* 0x2000003cff3b7230 */ /* 0x100fe40000004100 */
[C---:B------:R-:W-:Y:S01]  /*7740*/  FMUL R18, R38.reuse, R22 ;  /* 0x0000001626127220 */ /* 0x040fe20000400000 */
[C---:B------:R-:W-:Y:S01]  /*7750*/  FFMA R14, R41.reuse, R55, R14 ;  /* 0x00000037290e7223 */ /* 0x040fe2000000000e */
[----:B------:R-:W-:Y:S02]  /*7760*/  HADD2.F32 R60, -RZ, R60.H1_H1 ;  /* 0x3000003cff3c7230 */ /* 0x000fe40000004100 */
        /* <DEDUP_REMOVED lines=8> */
[C---:B------:R-:W-:Y:S01]  /*77f0*/  FFMA R23, R41.reuse, R60, R23 ;  /* 0x0000003c29177223 */ /* 0x040fe20000000017 */
[C---:B------:R-:W-:Y:S01]  /*7800*/  FMUL R27, R38.reuse, R27 ;  /* 0x0000001b261b7220 */ /* 0x040fe20000400000 */
[C---:B------:R-:W-:Y:S01]  /*7810*/  FFMA R20, R41.reuse, R61, R20 ;  /* 0x0000003d29147223 */ /* 0x040fe20000000014 */
[C---:B------:R-:W-:Y:S01]  /*7820*/  FFMA R21, R41.reuse, R62, R21 ;  /* 0x0000003e29157223 */ /* 0x040fe20000000015 */
[--C-:B------:R-:W-:Y:S02]  /*7830*/  HADD2.F32 R67, -RZ, R68.reuse.H0_H0 ;  /* 0x20000044ff437230 */ /* 0x100fe40000004100 */
[----:B------:R-:W-:Y:S01]  /*7840*/  FFMA R22, R41, R63, R22 ;  /* 0x0000003f29167223 */ /* 0x000fe20000000016 */
[----:B------:R-:W-:Y:S02]  /*7850*/  HADD2.F32 R68, -RZ, R68.H1_H1 ;  /* 0x30000044ff447230 */ /* 0x000fe40000004100 */
[C---:B------:R-:W-:Y:S01]  /*7860*/  FMUL R26, R38.reuse, R30 ;  /* 0x0000001e261a7220 */ /* 0x040fe20000400000 */
[----:B------:R-:W-:Y:S01]  /*7870*/  F2FP.SATFINITE.E4M3.F32.PACK_AB_MERGE_C R107, R15, R10, RZ ;  /* 0x0000000a0f6b723e */ /* 0x000fe200048070ff */
        /* <DEDUP_REMOVED lines=8> */
[----:B------:R-:W-:Y:S01]  /*7900*/  F2FP.SATFINITE.E4M3.F32.PACK_AB_MERGE_C R106, R9, R8, R107 ;  /* 0x00000008096a723e */ /* 0x000fe2000480706b */
[----:B------:R-:W-:Y:S01]  /*7910*/  FFMA R31, R41, R68, R31 ;  /* 0x00000044291f7223 */ /* 0x000fe2000000001f */
[----:B------:R-:W-:Y:S01]  /*7920*/  FMUL R35, R38, R35 ;  /* 0x0000002326237220 */ /* 0x000fe20000400000 */
[----:B------:R-:W-:Y:S01]  /*7930*/  F2FP.SATFINITE.E4M3.F32.PACK_AB_MERGE_C R107, R19, R14, RZ ;  /* 0x0000000e136b723e */ /* 0x000fe200048070ff */
[C---:B------:R-:W-:Y:S01]  /*7940*/  FFMA R28, R41.reuse, R69, R28 ;  /* 0x00000045291c7223 */ /* 0x040fe2000000001c */
[C---:B------:R-:W-:Y:S01]  /*7950*/  FFMA R29, R41.reuse, R70, R29 ;  /* 0x00000046291d7223 */ /* 0x040fe2000000001d */
[C---:B------:R-:W-:Y:S01]  /*7960*/  FFMA R30, R41.reuse, R43, R30 ;  /* 0x0000002b291e7223 */ /* 0x040fe2000000001e */
[----:B------:R-:W-:Y:S01]  /*7970*/  FFMA R35, R41, R40, R35 ;  /* 0x0000002829237223 */ /* 0x000fe20000000023 */
        /* <DEDUP_REMOVED lines=21> */
[----:B------:R-:W-:Y:S02]  /*7ad0*/  UIADD3 UR4, UP0, UPT, UR62, 0x680, URZ ;  /* 0x000006803e047890 */ /* 0x000fe4000ff1e0ff */
[----:B------:R-:W-:Y:S02]  /*7ae0*/  UIADD3 UR9, UPT, UPT, UR49, 0x40, URZ ;  /* 0x0000004031097890 */ /* 0x000fe4000fffe0ff */
[----:B------:R-:W-:Y:S02]  /*7af0*/  UIADD3 UR8, UPT, UPT, UR44, 0x5200, URZ ;  /* 0x000052002c087890 */ /* 0x000fe4000fffe0ff */
[----:B------:R-:W-:Y:S01]  /*7b00*/  UIADD3.X UR5, UPT, UPT, URZ, UR63, URZ, UP0, !UPT ;  /* 0x0000003fff057290 */ /* 0x000fe200087fe4ff */
[----:B------:R-:W-:Y:S01]  /*7b10*/  UMOV UR10, UR50 ;  /* 0x00000032000a7c82 */ /* 0x000fe20008000000 */
[----:B------:R-:W-:Y:S07]  /*7b20*/  UMOV UR11, UR36 ;  /* 0x00000024000b7c82 */ /* 0x000fee0008000000 */
[----:B------:R2:W-:Y:S01]  /*7b30*/  UTMASTG.3D [UR8], [UR4] ;  /* 0x00000008040073b5 */ /* 0x0005e20008010000 */
[----:B------:R0:W-:Y:S01]  /*7b40*/  UTMACMDFLUSH ;  /* 0x00000000000079b7 */ /* 0x0001e20000000000 */
[----:B--2---:R-:W-:Y:S04]  /*7b50*/  DEPBAR.LE SB0, 0x1 ;  /* 0x000080400000791a */ /* 0x004fe80000000000 */
.L_x_114:
[----:B------:R-:W-:Y:S05]  /*7b60*/  BSYNC.RECONVERGENT B0 ;  /* 0x0000000000007941 */ /* 0x000fea0003800200 */
.L_x_113:
        /* <DEDUP_REMOVED lines=16> */
.L_x_118:
[----:B------:R-:W-:Y:S05]  /*7c70*/  BSYNC B0 ;  /* 0x0000000000007941 */ /* 0x000fea0003800000 */
.L_x_117:
        /* <DEDUP_REMOVED lines=17> */
.L_x_116:
[----:B------:R-:W-:Y:S05]  /*7d90*/  BSYNC B1 ;  /* 0x0000000000017941 */ /* 0x000fea0003800000 */
.L_x_115:
        /* <DEDUP_REMOVED lines=21> */
.L_x_120:
        /* <DEDUP_REMOVED lines=18> */
[----:B------:R-:W-:Y:S01]  /*8010*/  ISETP.NE.AND P6, PT, R102, RZ, PT ;  /* 0x000000ff6600720c */ /* 0x000fe20003fc5270 */
[--C-:B------:R-:W-:Y:S01]  /*8020*/  HADD2.F32 R49, -RZ, R50.reuse.H0_H0 ;  /* 0x20000032ff317230 */ /* 0x100fe20000004100 */
[----:B----4-:R-:W-:Y:S01]  /*8030*/  F2FP.F16.E4M3.UNPACK_B R58, R76 ;  /* 0x0000004cff3a723e */ /* 0x010fe200020006ff */
[----:B------:R-:W-:Y:S01]  /*8040*/  HADD2.F32 R50, -RZ, R50.H1_H1 ;  /* 0x30000032ff327230 */ /* 0x000fe20000004100 */
[----:B------:R-:W-:Y:S01]  /*8050*/  F2FP.F16.E4M3.UNPACK_B R62, R77 ;  /* 0x0000004dff3e723e */ /* 0x000fe200020006ff */
[--C-:B------:R-:W-:Y:S01]  /*8060*/  HADD2.F32 R53, -RZ, R54.reuse.H0_H0 ;  /* 0x20000036ff357230 */ /* 0x100fe20000004100 */
[----:B------:R-:W-:Y:S01]  /*8070*/  F2FP.F16.E4M3.UNPACK_B R66, R78 ;  /* 0x0000004eff42723e */ /* 0x000fe200020006ff */
[----:B------:R-:W-:Y:S01]  /*8080*/  HADD2.F32 R54, -RZ, R54.H1_H1 ;  /* 0x30000036ff367230 */ /* 0x000fe20000004100 */
[----:B------:R-:W-:Y:S01]  /*8090*/  F2FP.F16.E4M3.UNPACK_B R70, R79 ;  /* 0x0000004fff46723e */ /* 0x000fe200020006ff */
[--C-:B------:R-:W-:Y:S01]  /*80a0*/  HADD2.F32 R57, -RZ, R58.reuse.H0_H0 ;  /* 0x2000003aff397230 */ /* 0x100fe20000004100 */
[----:B------:R-:W-:Y:S01]  /*80b0*/  F2FP.F16.E4M3.UNPACK_B R56, R75.H1 ;  /* 0x0000004bff38723e */ /* 0x000fe200030006ff */
[----:B------:R-:W-:Y:S01]  /*80c0*/  HADD2.F32 R58, -RZ, R58.H1_H1 ;  /* 0x3000003aff3a7230 */ /* 0x000fe20000004100 */
[----:B------:R-:W-:Y:S01]  /*80d0*/  F2FP.F16.E4M3.UNPACK_B R60, R76.H1 ;  /* 0x0000004cff3c723e */ /* 0x000fe200030006ff */
[--C-:B------:R-:W-:Y:S01]  /*80e0*/  HADD2.F32 R61, -RZ, R62.reuse.H0_H0 ;  /* 0x2000003eff3d7230 */ /* 0x100fe20000004100 */
[----:B------:R-:W-:Y:S01]  /*80f0*/  F2FP.F16.E4M3.UNPACK_B R64, R77.H1 ;  /* 0x0000004dff40723e */ /* 0x000fe200030006ff */
[----:B------:R-:W-:Y:S01]  /*8100*/  HADD2.F32 R62, -RZ, R62.H1_H1 ;  /* 0x3000003eff3e7230 */ /* 0x000fe20000004100 */
[----:B------:R-:W-:Y:S01]  /*8110*/  F2FP.F16.E4M3.UNPACK_B R68, R78.H1 ;  /* 0x0000004eff44723e */ /* 0x000fe200030006ff */
        /* <DEDUP_REMOVED lines=112> */
[----:B------:R-:W-:Y:S02]  /*8820*/  UIADD3 UR4, UPT, UPT, UR44, 0x4200, URZ ;  /* 0x000042002c047890 */ /* 0x000fe4000fffe0ff */
[----:B------:R-:W-:Y:S01]  /*8830*/  UIADD3 UR9, UPT, UPT, UR49, 0x80, URZ ;  /* 0x0000008031097890 */ /* 0x000fe2000fffe0ff */
[----:B------:R-:W-:Y:S01]  /*8840*/  UMOV UR10, UR50 ;  /* 0x00000032000a7c82 */ /* 0x000fe20008000000 */
[----:B------:R-:W-:Y:S02]  /*8850*/  UMOV UR11, UR36 ;  /* 0x00000024000b7c82 */ /* 0x000fe40008000000 */
        /* <DEDUP_REMOVED lines=8> */
.L_x_122:
[----:B------:R-:W-:Y:S05]  /*88e0*/  BSYNC.RECONVERGENT B0 ;  /* 0x0000000000007941 */ /* 0x000fea0003800200 */
.L_x_121:
        /* <DEDUP_REMOVED lines=16> */
.L_x_126:
[----:B------:R-:W-:Y:S05]  /*89f0*/  BSYNC B0 ;  /* 0x0000000000007941 */ /* 0x000fea0003800000 */
.L_x_125:
        /* <DEDUP_REMOVED lines=17> */
.L_x_124:
[----:B------:R-:W-:Y:S05]  /*8b10*/  BSYNC B1 ;  /* 0x0000000000017941 */ /* 0x000fea0003800000 */
.L_x_123:
        /* <DEDUP_REMOVED lines=21> */
.L_x_128:
[----:B------:R-:W-:Y:S01]  /*8c70*/  ISETP.NE.AND P0, PT, R97, RZ, PT ;  /* 0x000000ff6100720c */ /* 0x000fe20003f05270 */
[----:B------:R-:W-:Y:S05]  /*8c80*/  WARPSYNC.ALL ;  /* 0x0000000000007948 */ /* 0x000fea0003800000 */
[----:B------:R-:W-:Y:S01]  /*8c90*/  R2UR UR4, R39 ;  /* 0x00000000270472ca */ /* 0x000fe200000e0000 */
[----:B------:R-:W2:Y:S01]  /*8ca0*/  S2UR UR6, SR_CgaCtaId ;  /* 0x00000000000679c3 */ /* 0x000ea20000008800 */
[-C--:B------:R-:W-:Y:S01]  /*8cb0*/  F2FP.F16.E4M3.UNPACK_B R42, R72.reuse ;  /* 0x00000048ff2a723e */ /* 0x080fe200020006ff */
[----:B------:R-:W-:Y:S01]  /*8cc0*/  BSSY.RECONVERGENT B0, `(.L_x_129) ;  /* 0x000009b000007945 */ /* 0x000fe20003800200 */
[----:B------:R-:W-:Y:S02]  /*8cd0*/  F2FP.F16.E4M3.UNPACK_B R72, R72.H1 ;  /* 0x00000048ff48723e */ /* 0x000fe400030006ff */
[-C--:B------:R-:W-:Y:S01]  /*8ce0*/  F2FP.F16.E4M3.UNPACK_B R46, R73.reuse ;  /* 0x00000049ff2e723e */ /* 0x080fe200020006ff */
[--C-:B------:R-:W-:Y:S01]  /*8cf0*/  HADD2.F32 R40, -RZ, R42.reuse.H0_H0 ;  /* 0x2000002aff287230 */ /* 0x100fe20000004100 */
[----:B------:R-:W-:Y:S01]  /*8d00*/  F2FP.F16.E4M3.UNPACK_B R73, R73.H1 ;  /* 0x00000049ff49723e */ /* 0x000fe200030006ff */
[----:B------:R-:W-:Y:S01]  /*8d10*/  HADD2.F32 R42, -RZ, R42.H1_H1 ;  /* 0x3000002aff2a7230 */ /* 0x000fe20000004100 */
[-C--:B------:R-:W-:Y:S01]  /*8d20*/  F2FP.F16.E4M3.UNPACK_B R50, R74.reuse ;  /* 0x0000004aff32723e */ /* 0x080fe200020006ff */
[----:B------:R-:W-:Y:S01]  /*8d30*/  HADD2.F32 R43, -RZ, R72.H0_H0 ;  /* 0x20000048ff2b7230 */ /* 0x000fe20000004100 */
[----:B------:R-:W-:Y:S01]  /*8d40*/  F2FP.F16.E4M3.UNPACK_B R74, R74.H1 ;  /* 0x0000004aff4a723e */ /* 0x000fe200030006ff */
[----:B------:R-:W-:Y:S01]  /*8d50*/  LDTM.16dp32bit_t0_t15.x32 R4, tmem[UR4+0xc0] ;  /* 0x0000c004000479ee */ /* 0x000fe20008a80000 */
[----:B------:R-:W3:Y:S01]  /*8d60*/  LDTM.16dp32bit_t16_t31.x32 R4, tmem[UR4+0xe0] ;  /* 0x0000e004000479ee */ /* 0x000ee20008aa0000 */
[----:B------:R-:W-:Y:S01]  /*8d70*/  NOP ;  /* 0x0000000000007918 */ /* 0x000fe20000000000 */
[--C-:B------:R-:W-:Y:S01]  /*8d80*/  HADD2.F32 R45, -RZ, R46.reuse.H0_H0 ;  /* 0x2000002eff2d7230 */ /* 0x100fe20000004100 */
[----:B------:R-:W-:Y:S01]  /*8d90*/  R2UR UR5, R71 ;  /* 0x00000000470572ca */ /* 0x000fe200000e0000 */
[----:B------:R-:W-:Y:S01]  /*8da0*/  HADD2.F32 R46, -RZ, R46.H1_H1 ;  /* 0x3000002eff2e7230 */ /* 0x000fe20000004100 */
[----:B------:R-:W-:Y:S01]  /*8db0*/  F2FP.F16.E4M3.UNPACK_B R54, R75 ;  /* 0x0000004bff36723e */ /* 0x000fe200020006ff */
        /* <DEDUP_REMOVED lines=10> */
[----:B------:R-:W-:Y:S01]  /*8e60*/  UIADD3 UR4, UPT, UPT, UR5, 0xd0, URZ ;  /* 0x000000d005047890 */ /* 0x000fe2000fffe0ff */
[----:B------:R-:W-:Y:S01]  /*8e70*/  HADD2.F32 R59, -RZ, R58.H1_H1 ;  /* 0x3000003aff3b7230 */ /* 0x000fe20000004100 */
[----:B------:R-:W-:Y:S01]  /*8e80*/  F2FP.F16.E4M3.UNPACK_B R76, R76.H1 ;  /* 0x0000004cff4c723e */ /* 0x000fe200030006ff */
[--C-:B------:R-:W-:Y:S01]  /*8e90*/  HADD2.F32 R60, -RZ, R62.reuse.H0_H0 ;  /* 0x2000003eff3c7230 */ /* 0x100fe20000004100 */
[----:B------:R-:W-:Y:S01]  /*8ea0*/  F2FP.F16.E4M3.UNPACK_B R77, R77.H1 ;  /* 0x0000004dff4d723e */ /* 0x000fe200030006ff */
[----:B------:R-:W-:Y:S01]  /*8eb0*/  HADD2.F32 R63, -RZ, R62.H1_H1 ;  /* 0x3000003eff3f7230 */ /* 0x000fe20000004100 */
[----:B------:R-:W-:Y:S01]  /*8ec0*/  F2FP.F16.E4M3.UNPACK_B R78, R78.H1 ;  /* 0x0000004eff4e723e */ /* 0x000fe200030006ff */
[--C-:B------:R-:W-:Y:S01]  /*8ed0*/  HADD2.F32 R64, -RZ, R66.reuse.H0_H0 ;  /* 0x20000042ff407230 */ /* 0x100fe20000004100 */
[----:B--2---:R-:W-:Y:S01]  /*8ee0*/  UPRMT UR4, UR6, 0x654, UR4 ;  /* 0x0000065406047896 */ /* 0x004fe20008000004 */
        /* <DEDUP_REMOVED lines=8> */
[----:B------:R-:W-:Y:S01]  /*8f70*/  SYNCS.ARRIVE.TRANS64.RED.A1T0 RZ, [UR4], RZ ;  /* 0x000000ffffff79a7 */ /* 0x000fe20008100404 */
[C---:B------:R-:W-:Y:S01]  /*8f80*/  FMUL R16, R38.reuse, R16 ;  /* 0x0000001026107220 */ /* 0x040fe20000400000 */
[C---:B------:R-:W-:Y:S01]  /*8f90*/  FMUL R17, R38.reuse, R17 ;  /* 0x0000001126117220 */ /* 0x040fe20000400000 */
[C---:B------:R-:W-:Y:S01]  /*8fa0*/  FMUL R0, R38.reuse, R20 ;  /* 0x0000001426007220 */ /* 0x040fe20000400000 */
[C---:B------:R-:W-:Y:S01]  /*8fb0*/  FMUL R2, R38.reuse, R21 ;  /* 0x0000001526027220 */ /* 0x040fe20000400000 */
[C---:B------:R-:W-:Y:S01]  /*8fc0*/  FMUL R20, R38.reuse, R25 ;  /* 0x0000001926147220 */ /* 0x040fe20000400000 */
[----:B------:R-:W-:Y:S02]  /*8fd0*/  HADD2.F32 R67, -RZ, R66.H1_H1 ;  /* 0x30000042ff437230 */ /* 0x000fe40000004100 */
[C---:B------:R-:W-:Y:S01]  /*8fe0*/  FMUL R6, R38.reuse, R6 ;  /* 0x0000000626067220 */ /* 0x040fe20000400000 */
[----:B------:R-:W-:Y:S02]  /*8ff0*/  HADD2.F32 R44, -RZ, R72.H1_H1 ;  /* 0x30000048ff2c7230 */ /* 0x000fe40000004100 */
[C---:B------:R-:W-:Y:S01]  /*9000*/  FMUL R7, R38.reuse, R7 ;  /* 0x0000000726077220 */ /* 0x040fe20000400000 */
[--C-:B------:R-:W-:Y:S02]  /*9010*/  HADD2.F32 R47, -RZ, R73.reuse.H0_H0 ;  /* 0x20000049ff2f7230 */ /* 0x100fe40000004100 */
[C---:B------:R-:W-:Y:S01]  /*9020*/  FFMA R6, R41.reuse, R43, R6 ;  /* 0x0000002b29067223 */ /* 0x040fe20000000006 */
[--C-:B------:R-:W-:Y:S02]  /*9030*/  HADD2.F32 R40, -RZ, R68.reuse.H0_H0 ;  /* 0x20000044ff287230 */ /* 0x100fe40000004100 */
[C---:B------:R-:W-:Y:S01]  /*9040*/  FFMA R7, R41.reuse, R44, R7 ;  /* 0x0000002c29077223 */ /* 0x040fe20000000007 */
[C---:B------:R-:W-:Y:S01]  /*9050*/  FFMA R8, R41.reuse, R45, R8 ;  /* 0x0000002d29087223 */ /* 0x040fe20000000008 */
[----:B------:R-:W-:Y:S01]  /*9060*/  FFMA R9, R41, R46, R9 ;  /* 0x0000002e29097223 */ /* 0x000fe20000000009 */
[----:B------:R-:W-:Y:S02]  /*9070*/  HADD2.F32 R43, -RZ, R68.H1_H1 ;  /* 0x30000044ff2b7230 */ /* 0x000fe40000004100 */
[C---:B------:R-:W-:Y:S01]  /*9080*/  FMUL R10, R38.reuse, R10 ;  /* 0x0000000a260a7220 */ /* 0x040fe20000400000 */
[----:B------:R-:W-:Y:S01]  /*9090*/  HADD2.F32 R48, -RZ, R73.H1_H1 ;  /* 0x30000049ff307230 */ /* 0x000fe20000004100 */
[----:B------:R-:W-:Y:S01]  /*90a0*/  F2FP.SATFINITE.E4M3.F32.PACK_AB_MERGE_C R100, R7, R6, RZ ;  /* 0x000000060764723e */ /* 0x000fe200048070ff */
[C---:B------:R-:W-:Y:S01]  /*90b0*/  FMUL R7, R38.reuse, R24 ;  /* 0x0000001826077220 */ /* 0x040fe20000400000 */
[----:B------:R-:W-:Y:S01]  /*90c0*/  FFMA R10, R41, R47, R10 ;  /* 0x0000002f290a7223 */ /* 0x000fe2000000000a */
[C---:B------:R-:W-:Y:S01]  /*90d0*/  FMUL R24, R38.reuse, R29 ;  /* 0x0000001d26187220 */ /* 0x040fe20000400000 */
[----:B------:R-:W-:Y:S01]  /*90e0*/  F2FP.SATFINITE.E4M3.F32.PACK_AB_MERGE_C R100, R5, R4, R100 ;  /* 0x000000040564723e */ /* 0x000fe20004807064 */
[C---:B------:R-:W-:Y:S01]  /*90f0*/  FMUL R11, R38.reuse, R11 ;  /* 0x0000000b260b7220 */ /* 0x040fe20000400000 */
[--C-:B------:R-:W-:Y:S02]  /*9100*/  HADD2.F32 R51, -RZ, R74.reuse.H0_H0 ;  /* 0x2000004aff337230 */ /* 0x100fe40000004100 */
[C---:B------:R-:W-:Y:S01]  /*9110*/  FMUL R14, R38.reuse, R14 ;  /* 0x0000000e260e7220 */ /* 0x040fe20000400000 */
[----:B------:R-:W-:Y:S02]  /*9120*/  HADD2.F32 R52, -RZ, R74.H1_H1 ;  /* 0x3000004aff347230 */ /* 0x000fe40000004100 */
[C---:B------:R-:W-:Y:S01]  /*9130*/  FFMA R11, R41.reuse, R48, R11 ;  /* 0x00000030290b7223 */ /* 0x040fe2000000000b */
[C---:B------:R-:W-:Y:S01]  /*9140*/  FFMA R12, R41.reuse, R49, R12 ;  /* 0x00000031290c7223 */ /* 0x040fe2000000000c */
[C---:B------:R-:W-:Y:S01]  /*9150*/  FFMA R13, R41.reuse, R50, R13 ;  /* 0x00000032290d7223 */ /* 0x040fe2000000000d */
[----:B------:R-:W-:Y:S01]  /*9160*/  FFMA R14, R41, R51, R14 ;  /* 0x00000033290e7223 */ /* 0x000fe2000000000e */
[C---:B------:R-:W-:Y:S01]  /*9170*/  FMUL R15, R38.reuse, R15 ;  /* 0x0000000f260f7220 */ /* 0x040fe20000400000 */
[--C-:B------:R-:W-:Y:S01]  /*9180*/  HADD2.F32 R55, -RZ, R75.reuse.H0_H0 ;  /* 0x2000004bff377230 */ /* 0x100fe20000004100 */
[----:B------:R-:W-:Y:S01]  /*9190*/  F2FP.SATFINITE.E4M3.F32.PACK_AB_MERGE_C R101, R11, R10, RZ ;  /* 0x0000000a0b65723e */ /* 0x000fe200048070ff */
[----:B------:R-:W-:Y:S02]  /*91a0*/  HADD2.F32 R56, -RZ, R75.H1_H1 ;  /* 0x3000004bff387230 */ /* 0x000fe40000004100 */
[C---:B------:R-:W-:Y:S01]  /*91b0*/  FFMA R15, R41.reuse, R52, R15 ;  /* 0x00000034290f7223 */ /* 0x040fe2000000000f */
[----:B------:R-:W-:Y:S01]  /*91c0*/  FFMA R16, R41, R53, R16 ;  /* 0x0000003529107223 */ /* 0x000fe20000000010 */
[----:B------:R-:W-:Y:S01]  /*91d0*/  F2FP.SATFINITE.E4M3.F32.PACK_AB_MERGE_C R101, R9, R8, R101 ;  /* 0x000000080965723e */ /* 0x000fe20004807065 */
[----:B------:R-:W-:Y:S01]  /*91e0*/  FFMA R17, R41, R54, R17 ;  /* 0x0000003629117223 */ /* 0x000fe20000000011 */
[C---:B------:R-:W-:Y:S01]  /*91f0*/  FMUL R18, R38.reuse, R18 ;  /* 0x0000001226127220 */ /* 0x040fe20000400000 */
[----:B------:R-:W-:Y:S01]  /*9200*/  F2FP.SATFINITE.E4M3.F32.PACK_AB_MERGE_C R102, R15, R14, RZ ;  /* 0x0000000e0f66723e */ /* 0x000fe200048070ff */
[C---:B------:R-:W-:Y:S01]  /*9210*/  FMUL R19, R38.reuse, R19 ;  /* 0x0000001326137220 */ /* 0x040fe20000400000 */
[--C-:B------:R-:W-:Y:S02]  /*9220*/  HADD2.F32 R58, -RZ, R76.reuse.H0_H0 ;  /* 0x2000004cff3a7230 */ /* 0x100fe40000004100 */
[----:B------:R-:W-:Y:S01]  /*9230*/  FFMA R18, R41, R55, R18 ;  /* 0x0000003729127223 */ /* 0x000fe20000000012 */
[----:B------:R-:W-:Y:S01]  /*9240*/  F2FP.SATFINITE.E4M3.F32.PACK_AB_MERGE_C R102, R13, R12, R102 ;  /* 0x0000000c0d66723e */ /* 0x000fe20004807066 */
[C---:B------:R-:W-:Y:S01]  /*9250*/  FFMA R19, R41.reuse, R56, R19 ;  /* 0x0000003829137223 */ /* 0x040fe20000000013 */
[----:B------:R-:W-:Y:S02]  /*9260*/  HADD2.F32 R61, -RZ, R76.H1_H1 ;  /* 0x3000004cff3d7230 */ /* 0x000fe40000004100 */
[C---:B------:R-:W-:Y:S01]  /*9270*/  FMUL R3, R38.reuse, R22 ;  /* 0x0000001626037220 */ /* 0x040fe20000400000 */
        /* <DEDUP_REMOVED lines=10> */
[C---:B------:R-:W-:Y:S01]  /*9320*/  FMUL R23, R38.reuse, R28 ;  /* 0x0000001c26177220 */ /* 0x040fe20000400000 */
[----:B------:R-:W-:Y:S01]  /*9330*/  F2FP.F16.E4M3.UNPACK_B R79, R79.H1 ;  /* 0x0000004fff4f723e */ /* 0x000fe200030006ff */
        /* <DEDUP_REMOVED lines=9> */
[C---:B------:R-:W-:Y:S01]  /*93d0*/  FFMA R24, R41.reuse, R67, R24 ;  /* 0x0000004329187223 */ /* 0x040fe20000000018 */
[C---:B------:R-:W-:Y:S01]  /*93e0*/  FMUL R28, R38.reuse, R33 ;  /* 0x00000021261c7220 */ /* 0x040fe20000400000 */
[--C-:B------:R-:W-:Y:S02]  /*93f0*/  HADD2.F32 R42, -RZ, R79.reuse.H0_H0 ;  /* 0x2000004fff2a7230 */ /* 0x100fe40000004100 */
[C---:B------:R-:W-:Y:S01]  /*9400*/  FFMA R25, R41.reuse, R66, R25 ;  /* 0x0000004229197223 */ /* 0x040fe20000000019 */
[----:B------:R-:W-:Y:S02]  /*9410*/  HADD2.F32 R71, -RZ, R79.H1_H1 ;  /* 0x3000004fff477230 */ /* 0x000fe40000004100 */
[C---:B------:R-:W-:Y:S01]  /*9420*/  FMUL R29, R38.reuse, R34 ;  /* 0x00000022261d7220 */ /* 0x040fe20000400000 */
        /* <DEDUP_REMOVED lines=9> */
[----:B-1----:R-:W-:Y:S01]  /*94c0*/  F2FP.SATFINITE.E4M3.F32.PACK_AB_MERGE_C R105, R22, R21, RZ ;  /* 0x000000151669723e */ /* 0x002fe200048070ff */
[----:B------:R1:W-:Y:S01]  /*94d0*/  STS.128 [R84+UR44+0x5200], R100 ;  /* 0x0052006454007988 */ /* 0x0003e20008000c2c */
[----:B------:R-:W-:Y:S02]  /*94e0*/  F2FP.SATFINITE.E4M3.F32.PACK_AB_MERGE_C R64, R26, R25, RZ ;  /* 0x000000191a40723e */ /* 0x000fe400048070ff */
[----:B------:R-:W-:Y:S02]  /*94f0*/  F2FP.SATFINITE.E4M3.F32.PACK_AB_MERGE_C R67, R30, R29, RZ ;  /* 0x0000001d1e43723e */ /* 0x000fe400048070ff */
[----:B------:R-:W-:Y:S02]  /*9500*/  F2FP.SATFINITE.E4M3.F32.PACK_AB_MERGE_C R104, R2, R0, R3 ;  /* 0x000000000268723e */ /* 0x000fe40004807003 */
[----:B------:R-:W-:Y:S02]  /*9510*/  F2FP.SATFINITE.E4M3.F32.PACK_AB_MERGE_C R105, R20, R7, R105 ;  /* 0x000000071469723e */ /* 0x000fe40004807069 */
[----:B------:R-:W-:Y:S02]  /*9520*/  F2FP.SATFINITE.E4M3.F32.PACK_AB_MERGE_C R106, R24, R23, R64 ;  /* 0x00000017186a723e */ /* 0x000fe40004807040 */
[----:B------:R-:W-:Y:S02]  /*9530*/  F2FP.SATFINITE.E4M3.F32.PACK_AB_MERGE_C R107, R28, R27, R67 ;  /* 0x0000001b1c6b723e */ /* 0x000fe40004807043 */
[----:B------:R-:W-:Y:S03]  /*9540*/  IADD3 R36, PT, PT, R36, 0x1, RZ ;  /* 0x0000000124247810 */ /* 0x000fe60007ffe0ff */
        /* <DEDUP_REMOVED lines=18> */
.L_x_130:
[----:B------:R-:W-:Y:S05]  /*9670*/  BSYNC.RECONVERGENT B0 ;  /* 0x0000000000007941 */ /* 0x000fea0003800200 */
.L_x_129:
[----:B------:R-:W-:Y:S01]  /*9680*/  R2UR UR4, R87 ;  /* 0x00000000570472ca */ /* 0x000fe200000e0000 */
[----:B------:R-:W-:Y:S01]  /*9690*/  BAR.SYNC.DEFER_BLOCKING 0x1, 0x80 ;  /* 0x0042000000007b1d */ /* 0x000fe20000010000 */
[C---:B------:R-:W-:Y:S01]  /*96a0*/  ISETP.NE.AND P0, PT, R89.reuse, 0x2, PT ;  /* 0x000000025900780c */ /* 0x040fe20003f05270 */
[----:B------:R-:W-:Y:S01]  /*96b0*/  UISETP.NE.AND UP0, UPT, UR45, URZ, UPT ;  /* 0x000000ff2d00728c */ /* 0x000fe2000bf05270 */
[----:B------:R-:W-:Y:S01]  /*96c0*/  ISETP.NE.AND P1, PT, R36, 0x4, PT ;  /* 0x000000042400780c */ /* 0x000fe20003f25270 */
[----:B------:R-:W-:Y:S01]  /*96d0*/  UIADD3 UR31, UPT, UPT, UR37, UR59, URZ ;  /* 0x0000003b251f7290 */ /* 0x000fe2000fffe0ff */
[----:B------:R-:W-:Y:S02]  /*96e0*/  SEL R5, RZ, 0x1, P0 ;  /* 0x00000001ff057807 */ /* 0x000fe40000000000 */
[----:B------:R-:W-:Y:S02]  /*96f0*/  SEL R3, RZ, 0x1, P1 ;  /* 0x00000001ff037807 */ /* 0x000fe40000800000 */
[----:B------:R-:W-:Y:S02]  /*9700*/  LOP3.LUT R92, R92, R5, RZ, 0x3c, !PT ;  /* 0x000000055c5c7212 */ /* 0x000fe400078e3cff */
[----:B------:R-:W-:Y:S01]  /*9710*/  LOP3.LUT R94, R94, R3, RZ, 0x3c, !PT ;  /* 0x000000035e5e7212 */ /* 0x000fe200078e3cff */
[----:B------:R-:W-:Y:S01]  /*9720*/  UIADD3 UR30, UPT, UPT, UR38, UR4, URZ ;  /* 0x00000004261e7290 */ /* 0x000fe2000fffe0ff */
[----:B------:R-:W-:Y:S02]  /*9730*/  SEL R89, R89, RZ, P0 ;  /* 0x000000ff59597207 */ /* 0x000fe40000000000 */
[----:B------:R-:W-:Y:S01]  /*9740*/  SEL R36, R36, RZ, P1 ;  /* 0x000000ff24247207 */ /* 0x000fe20000800000 */
[----:B------:R-:W-:Y:S01]  /*9750*/  UMOV UR36, UR58 ;  /* 0x0000003a00247c82 */ /* 0x000fe20008000000 */
[----:B------:R-:W-:Y:S07]  /*9760*/  BRA.U UP0, `(.L_x_131) ;  /* 0xffffffb900e07547 */ /* 0x000fee000b83ffff */
[----:B------:R-:W-:Y:S05]  /*9770*/  EXIT ;  /* 0x000000000000794d */ /* 0x000fea0003800000 */
.L_x_24:
[----:B-1----:R1:W3:Y:S02]  /*9780*/  SYNCS.PHASECHK.TRANS64.TRYWAIT P0, [R0+URZ+0x100], R3 ;  /* 0x00010003000075a7 */ /* 0x0022e400080011ff */
[----:B---3--:R-:W-:Y:S05]  /*9790*/  @!P0 NANOSLEEP.SYNCS 0x989680 ;  /* 0x009896800000895d */ /* 0x008fea0003900000 */
[----:B------:R-:W3:Y:S02]  /*97a0*/  @!P0 SYNCS.PHASECHK.TRANS64 P0, [R0+URZ+0x100], R3 ;  /* 0x00010003000085a7 */ /* 0x000ee400080010ff */
[----:B---3--:R-:W-:Y:S05]  /*97b0*/  @!P0 BRA `(.L_x_24) ;  /* 0xfffffffc00f08947 */ /* 0x008fea000383ffff */
[----:B------:R-:W-:Y:S05]  /*97c0*/  BRA `(.L_x_132) ;  /* 0xffffff8000347947 */ /* 0x000fea000383ffff */
.L_x_27:
[----:B-1----:R-:W-:-:S07]  /*97d0*/  MOV R0, UR33 ;  /* 0x0000002100007c02 */ /* 0x002fce0008000f00 */
.L_x_133:
[----:B-1----:R1:W3:Y:S02]  /*97e0*/  SYNCS.PHASECHK.TRANS64.TRYWAIT P0, [R0+URZ+0x20], R3 ;  /* 0x00002003000075a7 */ /* 0x0022e400080011ff */
[----:B---3--:R-:W-:Y:S05]  /*97f0*/  @!P0 NANOSLEEP.SYNCS 0x989680 ;  /* 0x009896800000895d */ /* 0x008fea0003900000 */
[----:B------:R-:W3:Y:S02]  /*9800*/  @!P0 SYNCS.PHASECHK.TRANS64 P0, [R0+URZ+0x20], R3 ;  /* 0x00002003000085a7 */ /* 0x000ee400080010ff */
[----:B---3--:R-:W-:Y:S05]  /*9810*/  @!P0 BRA `(.L_x_133) ;  /* 0xfffffffc00f08947 */ /* 0x008fea000383ffff */
[----:B------:R-:W-:Y:S05]  /*9820*/  BRA `(.L_x_26) ;  /* 0xffffff8000747947 */ /* 0x000fea000383ffff */
.L_x_34:
[----:B-1----:R-:W-:-:S07]  /*9830*/  MOV R0, UR9 ;  /* 0x0000000900007c02 */ /* 0x002fce0008000f00 */
.L_x_134:
[----:B-1----:R1:W3:Y:S02]  /*9840*/  SYNCS.PHASECHK.TRANS64.TRYWAIT P0, [R0+URZ+0x20], R3 ;  /* 0x00002003000075a7 */ /* 0x0022e400080011ff */
[----:B---3--:R-:W-:Y:S05]  /*9850*/  @!P0 NANOSLEEP.SYNCS 0x989680 ;  /* 0x009896800000895d */ /* 0x008fea0003900000 */
[----:B------:R-:W3:Y:S02]  /*9860*/  @!P0 SYNCS.PHASECHK.TRANS64 P0, [R0+URZ+0x20], R3 ;  /* 0x00002003000085a7 */ /* 0x000ee400080010ff */
[----:B---3--:R-:W-:Y:S05]  /*9870*/  @!P0 BRA `(.L_x_134) ;  /* 0xfffffffc00f08947 */ /* 0x008fea000383ffff */
[----:B------:R-:W-:Y:S05]  /*9880*/  BRA `(.L_x_33) ;  /* 0xffffff8400307947 */ /* 0x000fea000383ffff */
.L_x_39:
[----:B-1----:R1:W3:Y:S02]  /*9890*/  SYNCS.PHASECHK.TRANS64.TRYWAIT P0, [R3+URZ+0x90], R0 ;  /* 0x00009000030075a7 */ /* 0x0022e400080011ff */
[----:B---3--:R-:W-:Y:S05]  /*98a0*/  @!P0 NANOSLEEP.SYNCS 0x989680 ;  /* 0x009896800000895d */ /* 0x008fea0003900000 */
[----:B------:R-:W3:Y:S02]  /*98b0*/  @!P0 SYNCS.PHASECHK.TRANS64 P0, [R3+URZ+0x90], R0 ;  /* 0x00009000030085a7 */ /* 0x000ee400080010ff */
[----:B---3--:R-:W-:Y:S05]  /*98c0*/  @!P0 BRA `(.L_x_39) ;  /* 0xfffffffc00f08947 */ /* 0x008fea000383ffff */
[----:B------:R-:W-:Y:S05]  /*98d0*/  BRA `(.L_x_135) ;  /* 0xffffff8400d07947 */ /* 0x000fea000383ffff */
.L_x_43:
[----:B-1----:R-:W-:-:S07]  /*98e0*/  MOV R0, UR4 ;  /* 0x0000000400007c02 */ /* 0x002fce0008000f00 */
.L_x_136:
[----:B-1----:R1:W3:Y:S02]  /*98f0*/  SYNCS.PHASECHK.TRANS64.TRYWAIT P0, [R0+URZ], R3 ;  /* 0x00000003000075a7 */ /* 0x0022e400080011ff */
[----:B---3--:R-:W-:Y:S05]  /*9900*/  @!P0 NANOSLEEP.SYNCS 0x989680 ;  /* 0x009896800000895d */ /* 0x008fea0003900000 */
[----:B------:R-:W3:Y:S02]  /*9910*/  @!P0 SYNCS.PHASECHK.TRANS64 P0, [R0+URZ], R3 ;  /* 0x00000003000085a7 */ /* 0x000ee400080010ff */
[----:B---3--:R-:W-:Y:S05]  /*9920*/  @!P0 BRA `(.L_x_136) ;  /* 0xfffffffc00f08947 */ /* 0x008fea000383ffff */
[----:B------:R-:W-:Y:S05]  /*9930*/  BRA `(.L_x_137) ;  /* 0xffffff8c00787947 */ /* 0x000fea000383ffff */
.L_x_44:
[----:B------:R-:W-:-:S07]  /*9940*/  MOV R0, UR5 ;  /* 0x0000000500007c02 */ /* 0x000fce0008000f00 */
.L_x_138:
[----:B-1----:R1:W3:Y:S02]  /*9950*/  SYNCS.PHASECHK.TRANS64.TRYWAIT P0, [R0+URZ], R3 ;  /* 0x00000003000075a7 */ /* 0x0022e400080011ff */
[----:B---3--:R-:W-:Y:S05]  /*9960*/  @!P0 NANOSLEEP.SYNCS 0x989680 ;  /* 0x009896800000895d */ /* 0x008fea0003900000 */
[----:B------:R-:W3:Y:S02]  /*9970*/  @!P0 SYNCS.PHASECHK.TRANS64 P0, [R0+URZ], R3 ;  /* 0x00000003000085a7 */ /* 0x000ee400080010ff */
[----:B---3--:R-:W-:Y:S05]  /*9980*/  @!P0 BRA `(.L_x_138) ;  /* 0xfffffffc00f08947 */ /* 0x008fea000383ffff */
[----:B------:R-:W-:Y:S05]  /*9990*/  BRA `(.L_x_139) ;  /* 0xffffff8c00847947 */ /* 0x000fea000383ffff */
.L_x_45:
[----:B------:R-:W-:-:S07]  /*99a0*/  MOV R0, UR5 ;  /* 0x0000000500007c02 */ /* 0x000fce0008000f00 */
.L_x_140:
[----:B-1----:R1:W3:Y:S02]  /*99b0*/  SYNCS.PHASECHK.TRANS64.TRYWAIT P0, [R0+URZ], R3 ;  /* 0x00000003000075a7 */ /* 0x0022e400080011ff */
[----:B---3--:R-:W-:Y:S05]  /*99c0*/  @!P0 NANOSLEEP.SYNCS 0x989680 ;  /* 0x009896800000895d */ /* 0x008fea0003900000 */
[----:B------:R-:W3:Y:S02]  /*99d0*/  @!P0 SYNCS.PHASECHK.TRANS64 P0, [R0+URZ], R3 ;  /* 0x00000003000085a7 */ /* 0x000ee400080010ff */
[----:B---3--:R-:W-:Y:S05]  /*99e0*/  @!P0 BRA `(.L_x_140) ;  /* 0xfffffffc00f08947 */ /* 0x008fea000383ffff */
[----:B------:R-:W-:Y:S05]  /*99f0*/  BRA `(.L_x_141) ;  /* 0xffffff8c00907947 */ /* 0x000fea000383ffff */
.L_x_48:
[----:B--2---:R2:W3:Y:S02]  /*9a00*/  SYNCS.PHASECHK.TRANS64.TRYWAIT P0, [R2+URZ+0xf0], R5 ;  /* 0x0000f005020075a7 */ /* 0x0044e400080011ff */
[----:B---3--:R-:W-:Y:S05]  /*9a10*/  @!P0 NANOSLEEP.SYNCS 0x989680 ;  /* 0x009896800000895d */ /* 0x008fea0003900000 */
[----:B------:R-:W3:Y:S02]  /*9a20*/  @!P0 SYNCS.PHASECHK.TRANS64 P0, [R2+URZ+0xf0], R5 ;  /* 0x0000f005020085a7 */ /* 0x000ee400080010ff */
[----:B---3--:R-:W-:Y:S05]  /*9a30*/  @!P0 BRA `(.L_x_48) ;  /* 0xfffffffc00f08947 */ /* 0x008fea000383ffff */
[----:B------:R-:W-:Y:S05]  /*9a40*/  BRA `(.L_x_142) ;  /* 0xffffff8c00f47947 */ /* 0x000fea000383ffff */
.L_x_49:
[----:B------:R-:W-:-:S07]  /*9a50*/  MOV R2, UR4 ;  /* 0x0000000400027c02 */ /* 0x000fce0008000f00 */
.L_x_143:
[----:B--2---:R2:W3:Y:S02]  /*9a60*/  SYNCS.PHASECHK.TRANS64.TRYWAIT P0, [R2+URZ+0xa0], R5 ;  /* 0x0000a005020075a7 */ /* 0x0044e400080011ff */
[----:B---3--:R-:W-:Y:S05]  /*9a70*/  @!P0 NANOSLEEP.SYNCS 0x989680 ;  /* 0x009896800000895d */ /* 0x008fea0003900000 */
[----:B------:R-:W3:Y:S02]  /*9a80*/  @!P0 SYNCS.PHASECHK.TRANS64 P0, [R2+URZ+0xa0], R5 ;  /* 0x0000a005020085a7 */ /* 0x000ee400080010ff */
[----:B---3--:R-:W-:Y:S05]  /*9a90*/  @!P0 BRA `(.L_x_143) ;  /* 0xfffffffc00f08947 */ /* 0x008fea000383ffff */
[----:B------:R-:W-:Y:S05]  /*9aa0*/  BRA `(.L_x_144) ;  /* 0xffffff9000047947 */ /* 0x000fea000383ffff */
.L_x_50:
[----:B--2---:R2:W3:Y:S02]  /*9ab0*/  SYNCS.PHASECHK.TRANS64.TRYWAIT P1, [R2+URZ+0x90], R5 ;  /* 0x00009005020075a7 */ /* 0x0044e400080211ff */
[----:B---3--:R-:W-:Y:S05]  /*9ac0*/  @!P1 NANOSLEEP.SYNCS 0x989680 ;  /* 0x009896800000995d */ /* 0x008fea0003900000 */
[----:B------:R-:W3:Y:S02]  /*9ad0*/  @!P1 SYNCS.PHASECHK.TRANS64 P1, [R2+URZ+0x90], R5 ;  /* 0x00009005020095a7 */ /* 0x000ee400080210ff */
[----:B---3--:R-:W-:Y:S05]  /*9ae0*/  @!P1 BRA `(.L_x_50) ;  /* 0xfffffffc00f09947 */ /* 0x008fea000383ffff */
[----:B------:R-:W-:Y:S05]  /*9af0*/  BRA `(.L_x_145) ;  /* 0xffffff9000347947 */ /* 0x000fea000383ffff */
.L_x_53:
[----:B------:R-:W-:-:S07]  /*9b00*/  MOV R0, UR4 ;  /* 0x0000000400007c02 */ /* 0x000fce0008000f00 */
.L_x_146:
[----:B--2---:R2:W3:Y:S02]  /*9b10*/  SYNCS.PHASECHK.TRANS64.TRYWAIT P0, [R0+URZ+0xa0], R3 ;  /* 0x0000a003000075a7 */ /* 0x0044e400080011ff */
[----:B---3--:R-:W-:Y:S05]  /*9b20*/  @!P0 NANOSLEEP.SYNCS 0x989680 ;  /* 0x009896800000895d */ /* 0x008fea0003900000 */
[----:B------:R-:W3:Y:S02]  /*9b30*/  @!P0 SYNCS.PHASECHK.TRANS64 P0, [R0+URZ+0xa0], R3 ;  /* 0x0000a003000085a7 */ /* 0x000ee400080010ff */
[----:B---3--:R-:W-:Y:S05]  /*9b40*/  @!P0 BRA `(.L_x_146) ;  /* 0xfffffffc00f08947 */ /* 0x008fea000383ffff */
[----:B------:R-:W-:Y:S05]  /*9b50*/  BRA `(.L_x_52) ;  /* 0xffffff9000887947 */ /* 0x000fea000383ffff */
.L_x_60:
[----:B-1----:R1:W2:Y:S02]  /*9b60*/  SYNCS.PHASECHK.TRANS64.TRYWAIT P1, [R0+URZ+0x90], R5 ;  /* 0x00009005000075a7 */ /* 0x0022a400080211ff */
[----:B--2---:R-:W-:Y:S05]  /*9b70*/  @!P1 NANOSLEEP.SYNCS 0x989680 ;  /* 0x009896800000995d */ /* 0x004fea0003900000 */
[----:B------:R-:W2:Y:S02]  /*9b80*/  @!P1 SYNCS.PHASECHK.TRANS64 P1, [R0+URZ+0x90], R5 ;  /* 0x00009005000095a7 */ /* 0x000ea400080210ff */
[----:B--2---:R-:W-:Y:S05]  /*9b90*/  @!P1 BRA `(.L_x_60) ;  /* 0xfffffffc00f09947 */ /* 0x004fea000383ffff */
[----:B------:R-:W-:Y:S05]  /*9ba0*/  BRA `(.L_x_147) ;  /* 0xffffff9800007947 */ /* 0x000fea000383ffff */
.L_x_61:
[----:B------:R-:W-:-:S07]  /*9bb0*/  MOV R3, UR31 ;  /* 0x0000001f00037c02 */ /* 0x000fce0008000f00 */
.L_x_148:
[----:B-1----:R1:W2:Y:S02]  /*9bc0*/  SYNCS.PHASECHK.TRANS64.TRYWAIT P0, [R3+URZ+0xd0], R0 ;  /* 0x0000d000030075a7 */ /* 0x0022a400080011ff */
[----:B--2---:R-:W-:Y:S05]  /*9bd0*/  @!P0 NANOSLEEP.SYNCS 0x989680 ;  /* 0x009896800000895d */ /* 0x004fea0003900000 */
[----:B------:R-:W2:Y:S02]  /*9be0*/  @!P0 SYNCS.PHASECHK.TRANS64 P0, [R3+URZ+0xd0], R0 ;  /* 0x0000d000030085a7 */ /* 0x000ea400080010ff */
[----:B--2---:R-:W-:Y:S05]  /*9bf0*/  @!P0 BRA `(.L_x_148) ;  /* 0xfffffffc00f08947 */ /* 0x004fea000383ffff */
[----:B------:R-:W-:Y:S05]  /*9c00*/  BRA `(.L_x_149) ;  /* 0xffffff9800507947 */ /* 0x000fea000383ffff */
.L_x_64:
[----:B------:R-:W-:Y:S07]  /*9c10*/  MOV R0, UR5 ;  /* 0x0000000500007c02 */ /* 0x000fee0008000f00 */
.L_x_150:
[----:B-1----:R1:W2:Y:S02]  /*9c20*/  SYNCS.PHASECHK.TRANS64.TRYWAIT P0, [R0+URZ], R3 ;  /* 0x00000003000075a7 */ /* 0x0022a400080011ff */
[----:B--2---:R-:W-:Y:S05]  /*9c30*/  @!P0 NANOSLEEP.SYNCS 0x989680 ;  /* 0x009896800000895d */ /* 0x004fea0003900000 */
[----:B------:R-:W2:Y:S02]  /*9c40*/  @!P0 SYNCS.PHASECHK.TRANS64 P0, [R0+URZ], R3 ;  /* 0x00000003000085a7 */ /* 0x000ea400080010ff */
[----:B--2---:R-:W-:Y:S05]  /*9c50*/  @!P0 BRA `(.L_x_150) ;  /* 0xfffffffc00f08947 */ /* 0x004fea000383ffff */
[----:B------:R-:W-:Y:S05]  /*9c60*/  BRA `(.L_x_63) ;  /* 0xffffff98006c7947 */ /* 0x000fea000383ffff */
.L_x_67:
[----:B------:R-:W-:-:S07]  /*9c70*/  MOV R0, UR4 ;  /* 0x0000000400007c02 */ /* 0x000fce0008000f00 */
.L_x_151:
[----:B--2---:R2:W4:Y:S02]  /*9c80*/  SYNCS.PHASECHK.TRANS64.TRYWAIT P0, [R0+URZ], R3 ;  /* 0x00000003000075a7 */ /* 0x00452400080011ff */
[----:B----4-:R-:W-:Y:S05]  /*9c90*/  @!P0 NANOSLEEP.SYNCS 0x989680 ;  /* 0x009896800000895d */ /* 0x010fea0003900000 */
[----:B------:R-:W4:Y:S02]  /*9ca0*/  @!P0 SYNCS.PHASECHK.TRANS64 P0, [R0+URZ], R3 ;  /* 0x00000003000085a7 */ /* 0x000f2400080010ff */
[----:B----4-:R-:W-:Y:S05]  /*9cb0*/  @!P0 BRA `(.L_x_151) ;  /* 0xfffffffc00f08947 */ /* 0x010fea000383ffff */
[----:B------:R-:W-:Y:S05]  /*9cc0*/  BRA `(.L_x_152) ;  /* 0xffffff9c00487947 */ /* 0x000fea000383ffff */
.L_x_68:
[----:B------:R-:W-:-:S07]  /*9cd0*/  MOV R0, UR5 ;  /* 0x0000000500007c02 */ /* 0x000fce0008000f00 */
.L_x_153:
[----:B-1----:R1:W2:Y:S02]  /*9ce0*/  SYNCS.PHASECHK.TRANS64.TRYWAIT P0, [R0+URZ], R3 ;  /* 0x00000003000075a7 */ /* 0x0022a400080011ff */
[----:B--2---:R-:W-:Y:S05]  /*9cf0*/  @!P0 NANOSLEEP.SYNCS 0x989680 ;  /* 0x009896800000895d */ /* 0x004fea0003900000 */
[----:B------:R-:W2:Y:S02]  /*9d00*/  @!P0 SYNCS.PHASECHK.TRANS64 P0, [R0+URZ], R3 ;  /* 0x00000003000085a7 */ /* 0x000ea400080010ff */
[----:B--2---:R-:W-:Y:S05]  /*9d10*/  @!P0 BRA `(.L_x_153) ;  /* 0xfffffffc00f08947 */ /* 0x004fea000383ffff */
[----:B------:R-:W-:Y:S05]  /*9d20*/  BRA `(.L_x_154) ;  /* 0xffffff9c00547947 */ /* 0x000fea000383ffff */
.L_x_69:
[----:B------:R-:W-:-:S07]  /*9d30*/  MOV R0, UR5 ;  /* 0x0000000500007c02 */ /* 0x000fce0008000f00 */
.L_x_155:
[----:B-1----:R1:W2:Y:S02]  /*9d40*/  SYNCS.PHASECHK.TRANS64.TRYWAIT P0, [R0+URZ], R3 ;  /* 0x00000003000075a7 */ /* 0x0022a400080011ff */
[----:B--2---:R-:W-:Y:S05]  /*9d50*/  @!P0 NANOSLEEP.SYNCS 0x989680 ;  /* 0x009896800000895d */ /* 0x004fea0003900000 */
[----:B------:R-:W2:Y:S02]  /*9d60*/  @!P0 SYNCS.PHASECHK.TRANS64 P0, [R0+URZ], R3 ;  /* 0x00000003000085a7 */ /* 0x000ea400080010ff */
[----:B--2---:R-:W-:Y:S05]  /*9d70*/  @!P0 BRA `(.L_x_155) ;  /* 0xfffffffc00f08947 */ /* 0x004fea000383ffff */
[----:B------:R-:W-:Y:S05]  /*9d80*/  BRA `(.L_x_156) ;  /* 0xffffff9c00607947 */ /* 0x000fea000383ffff */
.L_x_70:
[----:B------:R-:W-:-:S07]  /*9d90*/  MOV R0, UR4 ;  /* 0x0000000400007c02 */ /* 0x000fce0008000f00 */
.L_x_157:
[----:B-1----:R1:W2:Y:S02]  /*9da0*/  SYNCS.PHASECHK.TRANS64.TRYWAIT P0, [R0+URZ], R3 ;  /* 0x00000003000075a7 */ /* 0x0022a400080011ff */
[----:B--2---:R-:W-:Y:S05]  /*9db0*/  @!P0 NANOSLEEP.SYNCS 0x989680 ;  /* 0x009896800000895d */ /* 0x004fea0003900000 */
[----:B------:R-:W2:Y:S02]  /*9dc0*/  @!P0 SYNCS.PHASECHK.TRANS64 P0, [R0+URZ], R3 ;  /* 0x00000003000085a7 */ /* 0x000ea400080010ff */
[----:B--2---:R-:W-:Y:S05]  /*9dd0*/  @!P0 BRA `(.L_x_157) ;  /* 0xfffffffc00f08947 */ /* 0x004fea000383ffff */
[----:B------:R-:W-:Y:S05]  /*9de0*/  BRA `(.L_x_158) ;  /* 0xffffff9c006c7947 */ /* 0x000fea000383ffff */
.L_x_75:
[----:B-1----:R1:W2:Y:S02]  /*9df0*/  SYNCS.PHASECHK.TRANS64.TRYWAIT P0, [R8+URZ+0x90], R5 ;  /* 0x00009005080075a7 */ /* 0x0022a400080011ff */
[----:B--2---:R-:W-:Y:S05]  /*9e00*/  @!P0 NANOSLEEP.SYNCS 0x989680 ;  /* 0x009896800000895d */ /* 0x004fea0003900000 */
[----:B------:R-:W2:Y:S02]  /*9e10*/  @!P0 SYNCS.PHASECHK.TRANS64 P0, [R8+URZ+0x90], R5 ;  /* 0x00009005080085a7 */ /* 0x000ea400080010ff */
[----:B--2---:R-:W-:Y:S05]  /*9e20*/  @!P0 BRA `(.L_x_75) ;  /* 0xfffffffc00f08947 */ /* 0x004fea000383ffff */
[----:B------:R-:W-:Y:S05]  /*9e30*/  BRA `(.L_x_159) ;  /* 0xffffffa000b07947 */ /* 0x000fea000383ffff */
.L_x_78:
[----:B------:R-:W-:Y:S07]  /*9e40*/  MOV R0, UR21 ;  /* 0x0000001500007c02 */ /* 0x000fee0008000f00 */
.L_x_160:
[----:B-1----:R1:W2:Y:S02]  /*9e50*/  SYNCS.PHASECHK.TRANS64.TRYWAIT P1, [R0+URZ+0x88], R5 ;  /* 0x00008805000075a7 */ /* 0x0022a400080211ff */
[----:B--2---:R-:W-:Y:S05]  /*9e60*/  @!P1 NANOSLEEP.SYNCS 0x989680 ;  /* 0x009896800000995d */ /* 0x004fea0003900000 */
[----:B------:R-:W2:Y:S02]  /*9e70*/  @!P1 SYNCS.PHASECHK.TRANS64 P1, [R0+URZ+0x88], R5 ;  /* 0x00008805000095a7 */ /* 0x000ea400080210ff */
[----:B--2---:R-:W-:Y:S05]  /*9e80*/  @!P1 BRA `(.L_x_160) ;  /* 0xfffffffc00f09947 */ /* 0x004fea000383ffff */
[----:B------:R-:W-:Y:S05]  /*9e90*/  BRA `(.L_x_77) ;  /* 0xffffffa8002c7947 */ /* 0x000fea000383ffff */
.L_x_81:
[----:B-1----:R-:W-:Y:S07]  /*9ea0*/  MOV R5, UR21 ;  /* 0x0000001500057c02 */ /* 0x002fee0008000f00 */
.L_x_161:
[----:B-1----:R1:W2:Y:S02]  /*9eb0*/  SYNCS.PHASECHK.TRANS64.TRYWAIT P0, [R5+URZ+0x60], R4 ;  /* 0x00006004050075a7 */ /* 0x0022a400080011ff */
[----:B--2---:R-:W-:Y:S05]  /*9ec0*/  @!P0 NANOSLEEP.SYNCS 0x989680 ;  /* 0x009896800000895d */ /* 0x004fea0003900000 */
[----:B------:R-:W2:Y:S02]  /*9ed0*/  @!P0 SYNCS.PHASECHK.TRANS64 P0, [R5+URZ+0x60], R4 ;  /* 0x00006004050085a7 */ /* 0x000ea400080010ff */
[----:B--2---:R-:W-:Y:S05]  /*9ee0*/  @!P0 BRA `(.L_x_161) ;  /* 0xfffffffc00f08947 */ /* 0x004fea000383ffff */
[----:B------:R-:W-:Y:S05]  /*9ef0*/  BRA `(.L_x_162) ;  /* 0xffffffa800847947 */ /* 0x000fea000383ffff */
.L_x_82:
[----:B------:R-:W-:Y:S07]  /*9f00*/  MOV R5, UR21 ;  /* 0x0000001500057c02 */ /* 0x000fee0008000f00 */
.L_x_163:
[----:B-1----:R1:W2:Y:S02]  /*9f10*/  SYNCS.PHASECHK.TRANS64.TRYWAIT P0, [R5+URZ+0x68], R4 ;  /* 0x00006804050075a7 */ /* 0x0022a400080011ff */
[----:B--2---:R-:W-:Y:S05]  /*9f20*/  @!P0 NANOSLEEP.SYNCS 0x989680 ;  /* 0x009896800000895d */ /* 0x004fea0003900000 */
[----:B------:R-:W2:Y:S02]  /*9f30*/  @!P0 SYNCS.PHASECHK.TRANS64 P0, [R5+URZ+0x68], R4 ;  /* 0x00006804050085a7 */ /* 0x000ea400080010ff */
[----:B--2---:R-:W-:Y:S05]  /*9f40*/  @!P0 BRA `(.L_x_163) ;  /* 0xfffffffc00f08947 */ /* 0x004fea000383ffff */
[----:B------:R-:W-:Y:S05]  /*9f50*/  BRA `(.L_x_164) ;  /* 0xffffffa800bc7947 */ /* 0x000fea000383ffff */
.L_x_83:
[----:B-1----:R-:W-:Y:S07]  /*9f60*/  MOV R5, UR21 ;  /* 0x0000001500057c02 */ /* 0x002fee0008000f00 */
.L_x_165:
[----:B-1----:R1:W2:Y:S02]  /*9f70*/  SYNCS.PHASECHK.TRANS64.TRYWAIT P0, [R5+URZ+0x70], R4 ;  /* 0x00007004050075a7 */ /* 0x0022a400080011ff */
[----:B--2---:R-:W-:Y:S05]  /*9f80*/  @!P0 NANOSLEEP.SYNCS 0x989680 ;  /* 0x009896800000895d */ /* 0x004fea0003900000 */
[----:B------:R-:W2:Y:S02]  /*9f90*/  @!P0 SYNCS.PHASECHK.TRANS64 P0, [R5+URZ+0x70], R4 ;  /* 0x00007004050085a7 */ /* 0x000ea400080010ff */
[----:B--2---:R-:W-:Y:S05]  /*9fa0*/  @!P0 BRA `(.L_x_165) ;  /* 0xfffffffc00f08947 */ /* 0x004fea000383ffff */
[----:B------:R-:W-:Y:S05]  /*9fb0*/  BRA `(.L_x_166) ;  /* 0xffffffac00007947 */ /* 0x000fea000383ffff */
.L_x_84:
[----:B-1----:R-:W-:Y:S07]  /*9fc0*/  MOV R5, UR21 ;  /* 0x0000001500057c02 */ /* 0x002fee0008000f00 */
.L_x_167:
[----:B-1----:R1:W2:Y:S02]  /*9fd0*/  SYNCS.PHASECHK.TRANS64.TRYWAIT P0, [R5+URZ+0x78], R4 ;  /* 0x00007804050075a7 */ /* 0x0022a400080011ff */
[----:B--2---:R-:W-:Y:S05]  /*9fe0*/  @!P0 NANOSLEEP.SYNCS 0x989680 ;  /* 0x009896800000895d */ /* 0x004fea0003900000 */
[----:B------:R-:W2:Y:S02]  /*9ff0*/  @!P0 SYNCS.PHASECHK.TRANS64 P0, [R5+URZ+0x78], R4 ;  /* 0x00007804050085a7 */ /* 0x000ea400080010ff */
[----:B--2---:R-:W-:Y:S05]  /*a000*/  @!P0 BRA `(.L_x_167) ;  /* 0xfffffffc00f08947 */ /* 0x004fea000383ffff */
[----:B------:R-:W-:Y:S05]  /*a010*/  BRA `(.L_x_168) ;  /* 0xffffffac00487947 */ /* 0x000fea000383ffff */
.L_x_86:
[----:B------:R-:W-:-:S07]  /*a020*/  MOV R0, UR21 ;  /* 0x0000001500007c02 */ /* 0x000fce0008000f00 */
.L_x_169:
[----:B-1----:R1:W2:Y:S02]  /*a030*/  SYNCS.PHASECHK.TRANS64.TRYWAIT P0, [R0+URZ+0x60], R3 ;  /* 0x00006003000075a7 */ /* 0x0022a400080011ff */
[----:B--2---:R-:W-:Y:S05]  /*a040*/  @!P0 NANOSLEEP.SYNCS 0x989680 ;  /* 0x009896800000895d */ /* 0x004fea0003900000 */
[----:B------:R-:W2:Y:S02]  /*a050*/  @!P0 SYNCS.PHASECHK.TRANS64 P0, [R0+URZ+0x60], R3 ;  /* 0x00006003000085a7 */ /* 0x000ea400080010ff */
[----:B--2---:R-:W-:Y:S05]  /*a060*/  @!P0 BRA `(.L_x_169) ;  /* 0xfffffffc00f08947 */ /* 0x004fea000383ffff */
[----:B------:R-:W-:Y:S05]  /*a070*/  BRA `(.L_x_170) ;  /* 0xffffffac00bc7947 */ /* 0x000fea000383ffff */
.L_x_87:
[----:B-1----:R-:W-:-:S07]  /*a080*/  MOV R0, UR21 ;  /* 0x0000001500007c02 */ /* 0x002fce0008000f00 */
.L_x_171:
[----:B-1----:R1:W2:Y:S02]  /*a090*/  SYNCS.PHASECHK.TRANS64.TRYWAIT P0, [R0+URZ+0x68], R3 ;  /* 0x00006803000075a7 */ /* 0x0022a400080011ff */
[----:B--2---:R-:W-:Y:S05]  /*a0a0*/  @!P0 NANOSLEEP.SYNCS 0x989680 ;  /* 0x009896800000895d */ /* 0x004fea0003900000 */
[----:B------:R-:W2:Y:S02]  /*a0b0*/  @!P0 SYNCS.PHASECHK.TRANS64 P0, [R0+URZ+0x68], R3 ;  /* 0x00006803000085a7 */ /* 0x000ea400080010ff */
[----:B--2---:R-:W-:Y:S05]  /*a0c0*/  @!P0 BRA `(.L_x_171) ;  /* 0xfffffffc00f08947 */ /* 0x004fea000383ffff */
[----:B------:R-:W-:Y:S05]  /*a0d0*/  BRA `(.L_x_172) ;  /* 0xffffffac00ac7947 */ /* 0x000fea000383ffff */
.L_x_88:
[----:B-1----:R-:W-:-:S07]  /*a0e0*/  MOV R0, UR21 ;  /* 0x0000001500007c02 */ /* 0x002fce0008000f00 */
.L_x_173:
[----:B-1----:R1:W2:Y:S02]  /*a0f0*/  SYNCS.PHASECHK.TRANS64.TRYWAIT P0, [R0+URZ+0x70], R3 ;  /* 0x00007003000075a7 */ /* 0x0022a400080011ff */
[----:B--2---:R-:W-:Y:S05]  /*a100*/  @!P0 NANOSLEEP.SYNCS 0x989680 ;  /* 0x009896800000895d */ /* 0x004fea0003900000 */
[----:B------:R-:W2:Y:S02]  /*a110*/  @!P0 SYNCS.PHASECHK.TRANS64 P0, [R0+URZ+0x70], R3 ;  /* 0x00007003000085a7 */ /* 0x000ea400080010ff */
[----:B--2---:R-:W-:Y:S05]  /*a120*/  @!P0 BRA `(.L_x_173) ;  /* 0xfffffffc00f08947 */ /* 0x004fea000383ffff */
[----:B------:R-:W-:Y:S05]  /*a130*/  BRA `(.L_x_174) ;  /* 0xffffffac009c7947 */ /* 0x000fea000383ffff */
.L_x_90:
[----:B-1----:R1:W2:Y:S02]  /*a140*/  SYNCS.PHASECHK.TRANS64.TRYWAIT P0, [R3+URZ+0x90], R0 ;  /* 0x00009000030075a7 */ /* 0x0022a400080011ff */
[----:B--2---:R-:W-:Y:S05]  /*a150*/  @!P0 NANOSLEEP.SYNCS 0x989680 ;  /* 0x009896800000895d */ /* 0x004fea0003900000 */
[----:B------:R-:W2:Y:S02]  /*a160*/  @!P0 SYNCS.PHASECHK.TRANS64 P0, [R3+URZ+0x90], R0 ;  /* 0x00009000030085a7 */ /* 0x000ea400080010ff */
[----:B--2---:R-:W-:Y:S05]  /*a170*/  @!P0 BRA `(.L_x_90) ;  /* 0xfffffffc00f08947 */ /* 0x004fea000383ffff */
[----:B------:R-:W-:Y:S05]  /*a180*/  BRA `(.L_x_175) ;  /* 0xffffffb0006c7947 */ /* 0x000fea000383ffff */
.L_x_101:
[----:B--2---:R2:W1:Y:S02]  /*a190*/  SYNCS.PHASECHK.TRANS64.TRYWAIT P1, [R2+URZ+0x40], R3 ;  /* 0x00004003020075a7 */ /* 0x00446400080211ff */
[----:B-1----:R-:W-:Y:S05]  /*a1a0*/  @!P1 NANOSLEEP.SYNCS 0x989680 ;  /* 0x009896800000995d */ /* 0x002fea0003900000 */
[----:B------:R-:W1:Y:S02]  /*a1b0*/  @!P1 SYNCS.PHASECHK.TRANS64 P1, [R2+URZ+0x40], R3 ;  /* 0x00004003020095a7 */ /* 0x000e6400080210ff */
[----:B-1----:R-:W-:Y:S05]  /*a1c0*/  @!P1 BRA `(.L_x_101) ;  /* 0xfffffffc00f09947 */ /* 0x002fea000383ffff */
[----:B------:R-:W-:Y:S05]  /*a1d0*/  BRA `(.L_x_100) ;  /* 0xffffffbc00e47947 */ /* 0x000fea000383ffff */
.L_x_103:
[----:B--2---:R2:W4:Y:S02]  /*a1e0*/  SYNCS.PHASECHK.TRANS64.TRYWAIT P0, [R71+URZ+0xb0], R4 ;  /* 0x0000b004470075a7 */ /* 0x00452400080011ff */
[----:B----4-:R-:W-:Y:S05]  /*a1f0*/  @!P0 NANOSLEEP.SYNCS 0x989680 ;  /* 0x009896800000895d */ /* 0x010fea0003900000 */
[----:B------:R-:W4:Y:S02]  /*a200*/  @!P0 SYNCS.PHASECHK.TRANS64 P0, [R71+URZ+0xb0], R4 ;  /* 0x0000b004470085a7 */ /* 0x000f2400080010ff */
[----:B----4-:R-:W-:Y:S05]  /*a210*/  @!P0 BRA `(.L_x_103) ;  /* 0xfffffffc00f08947 */ /* 0x010fea000383ffff */
[----:B------:R-:W-:Y:S05]  /*a220*/  BRA `(.L_x_102) ;  /* 0xffffffc000347947 */ /* 0x000fea000383ffff */
.L_x_111:
[----:B---3--:R3:W4:Y:S02]  /*a230*/  SYNCS.PHASECHK.TRANS64.TRYWAIT P0, [R112+URZ+0x40], R3 ;  /* 0x00004003700075a7 */ /* 0x00872400080011ff */
[----:B----4-:R-:W-:Y:S05]  /*a240*/  @!P0 NANOSLEEP.SYNCS 0x989680 ;  /* 0x009896800000895d */ /* 0x010fea0003900000 */
[----:B------:R-:W4:Y:S02]  /*a250*/  @!P0 SYNCS.PHASECHK.TRANS64 P0, [R112+URZ+0x40], R3 ;  /* 0x00004003700085a7 */ /* 0x000f2400080010ff */
[----:B----4-:R-:W-:Y:S05]  /*a260*/  @!P0 BRA `(.L_x_111) ;  /* 0xfffffffc00f08947 */ /* 0x010fea000383ffff */
[----:B------:R-:W-:Y:S05]  /*a270*/  BRA `(.L_x_110) ;  /* 0xffffffcc00287947 */ /* 0x000fea000383ffff */
.L_x_119:
[----:B---3--:R3:W4:Y:S02]  /*a280*/  SYNCS.PHASECHK.TRANS64.TRYWAIT P0, [R112+URZ+0x40], R5 ;  /* 0x00004005700075a7 */ /* 0x00872400080011ff */
[----:B----4-:R-:W-:Y:S05]  /*a290*/  @!P0 NANOSLEEP.SYNCS 0x989680 ;  /* 0x009896800000895d */ /* 0x010fea0003900000 */
[----:B------:R-:W4:Y:S02]  /*a2a0*/  @!P0 SYNCS.PHASECHK.TRANS64 P0, [R112+URZ+0x40], R5 ;  /* 0x00004005700085a7 */ /* 0x000f2400080010ff */
[----:B----4-:R-:W-:Y:S05]  /*a2b0*/  @!P0 BRA `(.L_x_119) ;  /* 0xfffffffc00f08947 */ /* 0x010fea000383ffff */
[----:B------:R-:W-:Y:S05]  /*a2c0*/  BRA `(.L_x_118) ;  /* 0xffffffd800687947 */ /* 0x000fea000383ffff */
.L_x_127:
[----:B---3--:R3:W4:Y:S02]  /*a2d0*/  SYNCS.PHASECHK.TRANS64.TRYWAIT P0, [R102+URZ+0x40], R3 ;  /* 0x00004003660075a7 */ /* 0x00872400080011ff */
[----:B----4-:R-:W-:Y:S05]  /*a2e0*/  @!P0 NANOSLEEP.SYNCS 0x989680 ;  /* 0x009896800000895d */ /* 0x010fea0003900000 */
[----:B------:R-:W4:Y:S02]  /*a2f0*/  @!P0 SYNCS.PHASECHK.TRANS64 P0, [R102+URZ+0x40], R3 ;  /* 0x00004003660085a7 */ /* 0x000f2400080010ff */
[----:B----4-:R-:W-:Y:S05]  /*a300*/  @!P0 BRA `(.L_x_127) ;  /* 0xfffffffc00f08947 */ /* 0x010fea000383ffff */
[----:B------:R-:W-:Y:S05]  /*a310*/  BRA `(.L_x_126) ;  /* 0xffffffe400b47947 */ /* 0x000fea000383ffff */
        .weak           $__internal_0_$__cuda_sm10x_tcgen05_guardrail_trap_col_being_dealloced_not_returned_by_alloc
        .type           $__internal_0_$__cuda_sm10x_tcgen05_guardrail_trap_col_being_dealloced_not_returned_by_alloc,@function
        .size           $__internal_0_$__cuda_sm10x_tcgen05_guardrail_trap_col_being_dealloced_not_returned_by_alloc,($__internal_1_$__cuda_sm10x_tcgen05_guardrail_trap_phase_invalid_during_alloc - $__internal_0_$__cuda_sm10x_tcgen05_guardrail_trap_col_being_dealloced_not_returned_by_alloc)
$__internal_0_$__cuda_sm10x_tcgen05_guardrail_trap_col_being_dealloced_not_returned_by_alloc:
[----:B------:R-:W-:Y:S05]  /*a320*/  BPT.TRAP 0x1 ;  /* 0x000000040000795c */ /* 0x000fea0000300000 */
[----:B------:R-:W-:-:S04]  /*a330*/  HFMA2 R3, -RZ, RZ, 0, 0 ;  /* 0x00000000ff037431 */ /* 0x000fc800000001ff */
[----:B------:R-:W-:Y:S05]  /*a340*/  RET.REL.NODEC R2 `(_ZN7cutlass13device_kernelINS_4gemm6kernel13GemmUniversalIN4cute5tupleIJiiiiEEENS1_10collective13CollectiveMmaINS1_35MainloopSm100TmaUmmaWarpSpecializedILi4ELi2ELi4ENS5_IJNS4_1CILi2EEENSA_ILi1EEESC_EEEEENS5_IJNSA_ILi64EEENSA_ILi256EEENSA_ILi128EEEEEENS_12float_e4m3_tENS5_IJlSC_lEEESJ_SK_NS4_8TiledMMAINS4_8MMA_AtomIJNS4_10MMA_TraitsINS4_19SM100_MMA_F8F6F4_SSEJSJ_SJ_fSF_SG_NS4_17integral_constantINS4_4UMMA5MajorELSR_0EEESS_NSP_INSQ_7ScaleInELST_0EEESU_EEEEEENS4_6LayoutINS5_IJSC_SC_SC_EEENS5_IJNSA_ILi0EEESZ_SZ_EEEEENS5_IJNS4_10UnderscoreES12_S12_EEEEENS4_13SM90_TMA_LOADENS4_14ComposedLayoutINS4_7SwizzleILi3ELi4ELi3EEENS4_18smem_ptr_flag_bitsILi8EEENSX_INS5_IJNSA_ILi8EEESH_EEENS5_IJSH_SC_EEEEEEEvNS4_8identityENS4_23SM90_TMA_LOAD_MULTICASTES1F_vS1G_EENS_8epilogue10collective18CollectiveEpilogueINS1J_23Sm100TmaWarpSpecializedILi4ELi2ELi32ELb0ELb0EEEJSI_NS5_IJNSX_ISF_SC_EES1O_EEESJ_SK_SJ_SK_NS1J_6fusion15FusionCallbacksIS1N_NS1Q_17LinearCombinationISJ_fSJ_fLNS_15FloatRoundStyleE2EEESI_S1P_JEEENS4_5SM1004TMEM4LOAD26SM100_TMEM_LOAD_16dp32b32xES15_NS16_INS17_ILi2ELi4ELi3EEES1A_NSX_INS5_IJS1B_SF_EEENS5_IJSF_SC_EEEEEEENS4_39AutoVectorizingCopyWithAssumedAlignmentILi128EEENS4_14SM90_TMA_STOREES24_S26_S26_EEEvvEEEEvNT_6ParamsE) ;  /* 0xffffff5c022c7950 */ /* 0x000fea0003c3ffff */
        .weak           $__internal_1_$__cuda_sm10x_tcgen05_guardrail_trap_phase_invalid_during_alloc
        .type           $__internal_1_$__cuda_sm10x_tcgen05_guardrail_trap_phase_invalid_during_alloc,@function
        .size           $__internal_1_$__cuda_sm10x_tcgen05_guardrail_trap_phase_invalid_during_alloc,($__internal_2_$__cuda_sm10x_tcgen05_guardrail_trap_unallocated_columns_being_dealloced - $__internal_1_$__cuda_sm10x_tcgen05_guardrail_trap_phase_invalid_during_alloc)
$__internal_1_$__cuda_sm10x_tcgen05_guardrail_trap_phase_invalid_during_alloc:
[----:B------:R-:W-:Y:S05]  /*a350*/  BPT.TRAP 0x1 ;  /* 0x000000040000795c */ /* 0x000fea0000300000 */
[----:B------:R-:W-:-:S04]  /*a360*/  MOV R5, 0x0 ;  /* 0x0000000000057802 */ /* 0x000fc80000000f00 */
[----:B------:R-:W-:Y:S05]  /*a370*/  RET.REL.NODEC R4 `(_ZN7cutlass13device_kernelINS_4gemm6kernel13GemmUniversalIN4cute5tupleIJiiiiEEENS1_10collective13CollectiveMmaINS1_35MainloopSm100TmaUmmaWarpSpecializedILi4ELi2ELi4ENS5_IJNS4_1CILi2EEENSA_ILi1EEESC_EEEEENS5_IJNSA_ILi64EEENSA_ILi256EEENSA_ILi128EEEEEENS_12float_e4m3_tENS5_IJlSC_lEEESJ_SK_NS4_8TiledMMAINS4_8MMA_AtomIJNS4_10MMA_TraitsINS4_19SM100_MMA_F8F6F4_SSEJSJ_SJ_fSF_SG_NS4_17integral_constantINS4_4UMMA5MajorELSR_0EEESS_NSP_INSQ_7ScaleInELST_0EEESU_EEEEEENS4_6LayoutINS5_IJSC_SC_SC_EEENS5_IJNSA_ILi0EEESZ_SZ_EEEEENS5_IJNS4_10UnderscoreES12_S12_EEEEENS4_13SM90_TMA_LOADENS4_14ComposedLayoutINS4_7SwizzleILi3ELi4ELi3EEENS4_18smem_ptr_flag_bitsILi8EEENSX_INS5_IJNSA_ILi8EEESH_EEENS5_IJSH_SC_EEEEEEEvNS4_8identityENS4_23SM90_TMA_LOAD_MULTICASTES1F_vS1G_EENS_8epilogue10collective18CollectiveEpilogueINS1J_23Sm100TmaWarpSpecializedILi4ELi2ELi32ELb0ELb0EEEJSI_NS5_IJNSX_ISF_SC_EES1O_EEESJ_SK_SJ_SK_NS1J_6fusion15FusionCallbacksIS1N_NS1Q_17LinearCombinationISJ_fSJ_fLNS_15FloatRoundStyleE2EEESI_S1P_JEEENS4_5SM1004TMEM4LOAD26SM100_TMEM_LOAD_16dp32b32xES15_NS16_INS17_ILi2ELi4ELi3EEES1A_NSX_INS5_IJS1B_SF_EEENS5_IJSF_SC_EEEEEEENS4_39AutoVectorizingCopyWithAssumedAlignmentILi128EEENS4_14SM90_TMA_STOREES24_S26_S26_EEEvvEEEEvNT_6ParamsE) ;  /* 0xffffff5c04207950 */ /* 0x000fea0003c3ffff */
        .weak           $__internal_2_$__cuda_sm10x_tcgen05_guardrail_trap_unallocated_columns_being_dealloced
        .type           $__internal_2_$__cuda_sm10x_tcgen05_guardrail_trap_unallocated_columns_being_dealloced,@function
        .size           $__internal_2_$__cuda_sm10x_tcgen05_guardrail_trap_unallocated_columns_being_dealloced,(.L_x_177 - $__internal_2_$__cuda_sm10x_tcgen05_guardrail_trap_unallocated_columns_being_dealloced)
$__internal_2_$__cuda_sm10x_tcgen05_guardrail_trap_unallocated_columns_being_dealloced:
[----:B------:R-:W-:Y:S05]  /*a380*/  BPT.TRAP 0x1 ;  /* 0x000000040000795c */ /* 0x000fea0000300000 */
[----:B------:R-:W-:-:S04]  /*a390*/  HFMA2 R3, -RZ, RZ, 0, 0 ;  /* 0x00000000ff037431 */ /* 0x000fc800000001ff */
[----:B------:R-:W-:Y:S05]  /*a3a0*/  RET.REL.NODEC R2 `(_ZN7cutlass13device_kernelINS_4gemm6kernel13GemmUniversalIN4cute5tupleIJiiiiEEENS1_10collective13CollectiveMmaINS1_35MainloopSm100TmaUmmaWarpSpecializedILi4ELi2ELi4ENS5_IJNS4_1CILi2EEENSA_ILi1EEESC_EEEEENS5_IJNSA_ILi64EEENSA_ILi256EEENSA_ILi128EEEEEENS_12float_e4m3_tENS5_IJlSC_lEEESJ_SK_NS4_8TiledMMAINS4_8MMA_AtomIJNS4_10MMA_TraitsINS4_19SM100_MMA_F8F6F4_SSEJSJ_SJ_fSF_SG_NS4_17integral_constantINS4_4UMMA5MajorELSR_0EEESS_NSP_INSQ_7ScaleInELST_0EEESU_EEEEEENS4_6LayoutINS5_IJSC_SC_SC_EEENS5_IJNSA_ILi0EEESZ_SZ_EEEEENS5_IJNS4_10UnderscoreES12_S12_EEEEENS4_13SM90_TMA_LOADENS4_14ComposedLayoutINS4_7SwizzleILi3ELi4ELi3EEENS4_18smem_ptr_flag_bitsILi8EEENSX_INS5_IJNSA_ILi8EEESH_EEENS5_IJSH_SC_EEEEEEEvNS4_8identityENS4_23SM90_TMA_LOAD_MULTICASTES1F_vS1G_EENS_8epilogue10collective18CollectiveEpilogueINS1J_23Sm100TmaWarpSpecializedILi4ELi2ELi32ELb0ELb0EEEJSI_NS5_IJNSX_ISF_SC_EES1O_EEESJ_SK_SJ_SK_NS1J_6fusion15FusionCallbacksIS1N_NS1Q_17LinearCombinationISJ_fSJ_fLNS_15FloatRoundStyleE2EEESI_S1P_JEEENS4_5SM1004TMEM4LOAD26SM100_TMEM_LOAD_16dp32b32xES15_NS16_INS17_ILi2ELi4ELi3EEES1A_NSX_INS5_IJS1B_SF_EEENS5_IJSF_SC_EEEEEEENS4_39AutoVectorizingCopyWithAssumedAlignmentILi128EEENS4_14SM90_TMA_STOREES24_S26_S26_EEEvvEEEEvNT_6ParamsE) ;  /* 0xffffff5c02147950 */ /* 0x000fea0003c3ffff */
.L_x_176:
[----:B------:R-:W-:-:S00]  /*a3b0*/  BRA `(.L_x_176) ;  /* 0xfffffffc00fc7947 */ /* 0x000fc0000383ffff */
[----:B------:R-:W-:-:S00]  /*a3c0*/  NOP ;  /* 0x0000000000007918 */ /* 0x000fc00000000000 */
        /* <DEDUP_REMOVED lines=11> */
.L_x_177:


//--------------------- .nv.global.init           --------------------------
	.section	.nv.global.init,"aw",@progbits
.nv.global.init:
	.type		$str$27,@object
	.size		$str$27,($str$28 - $str$27)
$str$27:
        /*0000*/ 	.byte	0x28, 0x61, 0x64, 0x64, 0x72, 0x65, 0x73, 0x73, 0x20, 0x26, 0x20, 0x6d, 0x61, 0x73, 0x6b, 0x29
        /*0010*/ 	.byte	0x20, 0x3d, 0x3d, 0x20, 0x30, 0x00
	.type		$str$28,@object
	.size		$str$28,($str$26 - $str$28)
$str$28:
        /*0016*/ 	.byte	0x2f, 0x74, 0x6d, 0x70, 0x2f, 0x63, 0x75, 0x74, 0x6c, 0x61, 0x73, 0x73, 0x5f, 0x73, 0x77, 0x65
        /*0026*/ 	.byte	0x65, 0x70, 0x5f, 0x73, 0x72, 0x63, 0x2f, 0x69, 0x6e, 0x63, 0x6c, 0x75, 0x64, 0x65, 0x2f, 0x63
        /*0036*/ 	.byte	0x75, 0x74, 0x65, 0x2f, 0x70, 0x6f, 0x69, 0x6e, 0x74, 0x65, 0x72, 0x5f, 0x66, 0x6c, 0x61, 0x67
        /*0046*/ 	.byte	0x67, 0x65, 0x64, 0x2e, 0x68, 0x70, 0x70, 0x00
	.type		$str$26,@object
	.size		$str$26,($str$25 - $str$26)
$str$26:
        /*004e*/ 	.byte	0x2f, 0x74, 0x6d, 0x70, 0x2f, 0x63, 0x75, 0x74, 0x6c, 0x61, 0x73, 0x73, 0x5f, 0x73, 0x77, 0x65
        /*005e*/ 	.byte	0x65, 0x70, 0x5f, 0x73, 0x72, 0x63, 0x2f, 0x69, 0x6e, 0x63, 0x6c, 0x75, 0x64, 0x65, 0x2f, 0x63
        /*006e*/ 	.byte	0x75, 0x74, 0x65, 0x2f, 0x61, 0x74, 0x6f, 0x6d, 0x2f, 0x63, 0x6f, 0x70, 0x79, 0x5f, 0x74, 0x72
        /*007e*/ 	.byte	0x61, 0x69, 0x74, 0x73, 0x5f, 0x73, 0x6d, 0x31, 0x30, 0x30, 0x2e, 0x68, 0x70, 0x70, 0x00
	.type		$str$25,@object
	.size		$str$25,(__unnamed_1 - $str$25)
$str$25:
        /*008d*/ 	.byte	0x28, 0x28, 0x75, 0x69, 0x6e, 0x74, 0x33, 0x32, 0x5f, 0x74, 0x28, 0x74, 0x68, 0x72, 0x65, 0x61
        /*009d*/ 	.byte	0x64, 0x49, 0x64, 0x78, 0x2e, 0x78, 0x29, 0x20, 0x2f, 0x20, 0x33, 0x32, 0x29, 0x20, 0x25, 0x20
        /*00ad*/ 	.byte	0x34, 0x29, 0x20, 0x3d, 0x3d, 0x20, 0x28, 0x28, 0x28, 0x74, 0x6d, 0x65, 0x6d, 0x5f, 0x61, 0x64
        /*00bd*/ 	.byte	0x64, 0x72, 0x20, 0x3e, 0x3e, 0x20, 0x31, 0x36, 0x29, 0x20, 0x2f, 0x20, 0x33, 0x32, 0x29, 0x20
        /*00cd*/ 	.byte	0x25, 0x20, 0x34, 0x29, 0x00
	.type		__unnamed_1,@object
	.size		__unnamed_1,(__unnamed_2 - __unnamed_1)
__unnamed_1:
        /*00d2*/ 	.byte	0x61, 0x75, 0x74, 0x6f, 0x20, 0x63, 0x75, 0x74, 0x65, 0x3a, 0x3a, 0x61, 0x73, 0x5f, 0x70, 0x6f
        /* <DEDUP_REMOVED lines=24> */
        /*0262*/ 	.byte	0x3c, 0x34, 0x30, 0x39, 0x36, 0x3e, 0x3e, 0x3e, 0x3e, 0x5d, 0x00
	.type		__unnamed_2,@object
	.size		__unnamed_2,(__unnamed_3 - __unnamed_2)
__unnamed_2:
        /* <DEDUP_REMOVED lines=26> */
	.type		__unnamed_3,@object
	.size		__unnamed_3,(.L_3 - __unnamed_3)
__unnamed_3:
        /* <DEDUP_REMOVED lines=40> */
        /*0688*/ 	.byte	0x74, 0x65, 0x3a, 0x3a, 0x43, 0x3c, 0x30, 0x3e, 0x3e, 0x3e, 0x3e, 0x5d, 0x00
.L_3:


//--------------------- .nv.shared._ZN7cutlass13device_kernelINS_4gemm6kernel13GemmUniversalIN4cute5tupleIJiiiiEEENS1_10collective13CollectiveMmaINS1_35MainloopSm100TmaUmmaWarpSpecializedILi4ELi2ELi4ENS5_IJNS4_1CILi2EEENSA_ILi1EEESC_EEEEENS5_IJNSA_ILi64EEENSA_ILi256EEENSA_ILi128EEEEEENS_12float_e4m3_tENS5_IJlSC_lEEESJ_SK_NS4_8TiledMMAINS4_8MMA_AtomIJNS4_10MMA_TraitsINS4_19SM100_MMA_F8F6F4_SSEJSJ_SJ_fSF_SG_NS4_17integral_constantINS4_4UMMA5MajorELSR_0EEESS_NSP_INSQ_7ScaleInELST_0EEESU_EEEEEENS4_6LayoutINS5_IJSC_SC_SC_EEENS5_IJNSA_ILi0EEESZ_SZ_EEEEENS5_IJNS4_10UnderscoreES12_S12_EEEEENS4_13SM90_TMA_LOADENS4_14ComposedLayoutINS4_7SwizzleILi3ELi4ELi3EEENS4_18smem_ptr_flag_bitsILi8EEENSX_INS5_IJNSA_ILi8EEESH_EEENS5_IJSH_SC_EEEEEEEvNS4_8identityENS4_23SM90_TMA_LOAD_MULTICASTES1F_vS1G_EENS_8epilogue10collective18CollectiveEpilogueINS1J_23Sm100TmaWarpSpecializedILi4ELi2ELi32ELb0ELb0EEEJSI_NS5_IJNSX_ISF_SC_EES1O_EEESJ_SK_SJ_SK_NS1J_6fusion15FusionCallbacksIS1N_NS1Q_17LinearCombinationISJ_fSJ_fLNS_15FloatRoundStyleE2EEESI_S1P_JEEENS4_5SM1004TMEM4LOAD26SM100_TMEM_LOAD_16dp32b32xES15_NS16_INS17_ILi2ELi4ELi3EEES1A_NSX_INS5_IJS1B_SF_EEENS5_IJSF_SC_EEEEEEENS4_39AutoVectorizingCopyWithAssumedAlignmentILi128EEENS4_14SM90_TMA_STOREES24_S26_S26_EEEvvEEEEvNT_6ParamsE --------------------------
	.section	.nv.shared._ZN7cutlass13device_kernelINS_4gemm6kernel13GemmUniversalIN4cute5tupleIJiiiiEEENS1_10collective13CollectiveMmaINS1_35MainloopSm100TmaUmmaWarpSpecializedILi4ELi2ELi4ENS5_IJNS4_1CILi2EEENSA_ILi1EEESC_EEEEENS5_IJNSA_ILi64EEENSA_ILi256EEENSA_ILi128EEEEEENS_12float_e4m3_tENS5_IJlSC_lEEESJ_SK_NS4_8TiledMMAINS4_8MMA_AtomIJNS4_10MMA_TraitsINS4_19SM100_MMA_F8F6F4_SSEJSJ_SJ_fSF_SG_NS4_17integral_constantINS4_4UMMA5MajorELSR_0EEESS_NSP_INSQ_7ScaleInELST_0EEESU_EEEEEENS4_6LayoutINS5_IJSC_SC_SC_EEENS5_IJNSA_ILi0EEESZ_SZ_EEEEENS5_IJNS4_10UnderscoreES12_S12_EEEEENS4_13SM90_TMA_LOADENS4_14ComposedLayoutINS4_7SwizzleILi3ELi4ELi3EEENS4_18smem_ptr_flag_bitsILi8EEENSX_INS5_IJNSA_ILi8EEESH_EEENS5_IJSH_SC_EEEEEEEvNS4_8identityENS4_23SM90_TMA_LOAD_MULTICASTES1F_vS1G_EENS_8epilogue10collective18CollectiveEpilogueINS1J_23Sm100TmaWarpSpecializedILi4ELi2ELi32ELb0ELb0EEEJSI_NS5_IJNSX_ISF_SC_EES1O_EEESJ_SK_SJ_SK_NS1J_6fusion15FusionCallbacksIS1N_NS1Q_17LinearCombinationISJ_fSJ_fLNS_15FloatRoundStyleE2EEESI_S1P_JEEENS4_5SM1004TMEM4LOAD26SM100_TMEM_LOAD_16dp32b32xES15_NS16_INS17_ILi2ELi4ELi3EEES1A_NSX_INS5_IJS1B_SF_EEENS5_IJSF_SC_EEEEEEENS4_39AutoVectorizingCopyWithAssumedAlignmentILi128EEENS4_14SM90_TMA_STOREES24_S26_S26_EEEvvEEEEvNT_6ParamsE,"aw",@nobits
	.sectionflags	@""
	.align	16
	.zero		1024


//--------------------- .nv.shared.reserved.0     --------------------------
	.section	.nv.shared.reserved.0,"aw",@nobits
	.weak		__nv_reservedSMEM_offset_0_alias
	.size		__nv_reservedSMEM_offset_0_alias, 0, 64
	.other		__nv_reservedSMEM_offset_0_alias,@"STO_CUDA_RESERVED_SHARED STV_DEFAULT"
__nv_reservedSMEM_offset_0_alias:
	.zero		0
.nv.shared.reserved.0:
	.zero		64
	.weak		__nv_reservedSMEM_tcgen05_partition
	.type		__nv_reservedSMEM_tcgen05_partition,@object
	.size		__nv_reservedSMEM_tcgen05_partition,(.L_0 - __nv_reservedSMEM_tcgen05_partition)
__nv_reservedSMEM_tcgen05_partition:
	.zero		32
.L_0:


//--------------------- .nv.global                --------------------------
	.section	.nv.global,"aw",@nobits
.nv.global:
	.type		_ZN39_INTERNAL_b4bb9cc9_4_k_cu_74804746_88564cute1_E,@object
	.size		_ZN39_INTERNAL_b4bb9cc9_4_k_cu_74804746_88564cute1_E,(_ZN39_INTERNAL_b4bb9cc9_4_k_cu_74804746_88564cuda3std3__45__cpo6cbeginE - _ZN39_INTERNAL_b4bb9cc9_4_k_cu_74804746_88564cute1_E)
_ZN39_INTERNAL_b4bb9cc9_4_k_cu_74804746_88564cute1_E:
	.zero		1
	.type		_ZN39_INTERNAL_b4bb9cc9_4_k_cu_74804746_88564cuda3std3__45__cpo6cbeginE,@object
	.size		_ZN39_INTERNAL_b4bb9cc9_4_k_cu_74804746_88564cuda3std3__45__cpo6cbeginE,(_ZN39_INTERNAL_b4bb9cc9_4_k_cu_74804746_88564cuda3std3__48in_placeE - _ZN39_INTERNAL_b4bb9cc9_4_k_cu_74804746_88564cuda3std3__45__cpo6cbeginE)
_ZN39_INTERNAL_b4bb9cc9_4_k_cu_74804746_88564cuda3std3__45__cpo6cbeginE:
	.zero		1
	.type		_ZN39_INTERNAL_b4bb9cc9_4_k_cu_74804746_88564cuda3std3__48in_placeE,@object
	.size		_ZN39_INTERNAL_b4bb9cc9_4_k_cu_74804746_88564cuda3std3__48in_placeE,(_ZN39_INTERNAL_b4bb9cc9_4_k_cu_74804746_88564cuda3std6ranges3__45__cpo9iter_moveE - _ZN39_INTERNAL_b4bb9cc9_4_k_cu_74804746_88564cuda3std3__48in_placeE)
_ZN39_INTERNAL_b4bb9cc9_4_k_cu_74804746_88564cuda3std3__48in_placeE:
	.zero		1
	.type		_ZN39_INTERNAL_b4bb9cc9_4_k_cu_74804746_88564cuda3std6ranges3__45__cpo9iter_moveE,@object
	.size		_ZN39_INTERNAL_b4bb9cc9_4_k_cu_74804746_88564cuda3std6ranges3__45__cpo9iter_moveE,(_ZN39_INTERNAL_b4bb9cc9_4_k_cu_74804746_88564cuda3std3__45__cpo5beginE - _ZN39_INTERNAL_b4bb9cc9_4_k_cu_74804746_88564cuda3std6ranges3__45__cpo9iter_moveE)
_ZN39_INTERNAL_b4bb9cc9_4_k_cu_74804746_88564cuda3std6ranges3__45__cpo9iter_moveE:
	.zero		1
	.type		_ZN39_INTERNAL_b4bb9cc9_4_k_cu_74804746_88564cuda3std3__45__cpo5beginE,@object
	.size		_ZN39_INTERNAL_b4bb9cc9_4_k_cu_74804746_88564cuda3std3__45__cpo5beginE,(_ZN39_INTERNAL_b4bb9cc9_4_k_cu_74804746_88564cuda3std3__441_GLOBAL__N__b4bb9cc9_4_k_cu_74804746_88566ignoreE - _ZN39_INTERNAL_b4bb9cc9_4_k_cu_74804746_88564cuda3std3__45__cpo5beginE)
_ZN39_INTERNAL_b4bb9cc9_4_k_cu_74804746_88564cuda3std3__45__cpo5beginE:
	.zero		1
	.type		_ZN39_INTERNAL_b4bb9cc9_4_k_cu_74804746_88564cuda3std3__441_GLOBAL__N__b4bb9cc9_4_k_cu_74804746_88566ignoreE,@object
	.size		_ZN39_INTERNAL_b4bb9cc9_4_k_cu_74804746_88564cuda3std3__441_GLOBAL__N__b4bb9cc9_4_k_cu_74804746_88566ignoreE,(_ZN39_INTERNAL_b4bb9cc9_4_k_cu_74804746_88564cute7productE - _ZN39_INTERNAL_b4bb9cc9_4_k_cu_74804746_88564cuda3std3__441_GLOBAL__N__b4bb9cc9_4_k_cu_74804746_88566ignoreE)
_ZN39_INTERNAL_b4bb9cc9_4_k_cu_74804746_88564cuda3std3__441_GLOBAL__N__b4bb9cc9_4_k_cu_74804746_88566ignoreE:
	.zero		1
	.type		_ZN39_INTERNAL_b4bb9cc9_4_k_cu_74804746_88564cute7productE,@object
	.size		_ZN39_INTERNAL_b4bb9cc9_4_k_cu_74804746_88564cute7productE,(_ZN39_INTERNAL_b4bb9cc9_4_k_cu_74804746_88564cuda3std3__45__cpo3endE - _ZN39_INTERNAL_b4bb9cc9_4_k_cu_74804746_88564cute7productE)
_ZN39_INTERNAL_b4bb9cc9_4_k_cu_74804746_88564cute7productE:
	.zero		1
	.type		_ZN39_INTERNAL_b4bb9cc9_4_k_cu_74804746_88564cuda3std3__45__cpo3endE,@object
	.size		_ZN39_INTERNAL_b4bb9cc9_4_k_cu_74804746_88564cuda3std3__45__cpo3endE,(_ZN39_INTERNAL_b4bb9cc9_4_k_cu_74804746_88564cuda3std3__419piecewise_constructE - _ZN39_INTERNAL_b4bb9cc9_4_k_cu_74804746_88564cuda3std3__45__cpo3endE)
_ZN39_INTERNAL_b4bb9cc9_4_k_cu_74804746_88564cuda3std3__45__cpo3endE:
	.zero		1
	.type		_ZN39_INTERNAL_b4bb9cc9_4_k_cu_74804746_88564cuda3std3__419piecewise_constructE,@object
	.size		_ZN39_INTERNAL_b4bb9cc9_4_k_cu_74804746_88564cuda3std3__419piecewise_constructE,(_ZN39_INTERNAL_b4bb9cc9_4_k_cu_74804746_88564cuda3std3__45__cpo4cendE - _ZN39_INTERNAL_b4bb9cc9_4_k_cu_74804746_88564cuda3std3__419piecewise_constructE)
_ZN39_INTERNAL_b4bb9cc9_4_k_cu_74804746_88564cuda3std3__419piecewise_constructE:
	.zero		1
	.type		_ZN39_INTERNAL_b4bb9cc9_4_k_cu_74804746_88564cuda3std3__45__cpo4cendE,@object
	.size		_ZN39_INTERNAL_b4bb9cc9_4_k_cu_74804746_88564cuda3std3__45__cpo4cendE,(_ZN39_INTERNAL_b4bb9cc9_4_k_cu_74804746_88564cuda3std6ranges3__45__cpo4swapE - _ZN39_INTERNAL_b4bb9cc9_4_k_cu_74804746_88564cuda3std3__45__cpo4cendE)
_ZN39_INTERNAL_b4bb9cc9_4_k_cu_74804746_88564cuda3std3__45__cpo4cendE:
	.zero		1
	.type		_ZN39_INTERNAL_b4bb9cc9_4_k_cu_74804746_88564cuda3std6ranges3__45__cpo4swapE,@object
	.size		_ZN39_INTERNAL_b4bb9cc9_4_k_cu_74804746_88564cuda3std6ranges3__45__cpo4swapE,(.L_11 - _ZN39_INTERNAL_b4bb9cc9_4_k_cu_74804746_88564cuda3std6ranges3__45__cpo4swapE)
_ZN39_INTERNAL_b4bb9cc9_4_k_cu_74804746_88564cuda3std6ranges3__45__cpo4swapE:
	.zero		1
.L_11:


//--------------------- .nv.constant0._ZN7cutlass13device_kernelINS_4gemm6kernel13GemmUniversalIN4cute5tupleIJiiiiEEENS1_10collective13CollectiveMmaINS1_35MainloopSm100TmaUmmaWarpSpecializedILi4ELi2ELi4ENS5_IJNS4_1CILi2EEENSA_ILi1EEESC_EEEEENS5_IJNSA_ILi64EEENSA_ILi256EEENSA_ILi128EEEEEENS_12float_e4m3_tENS5_IJlSC_lEEESJ_SK_NS4_8TiledMMAINS4_8MMA_AtomIJNS4_10MMA_TraitsINS4_19SM100_MMA_F8F6F4_SSEJSJ_SJ_fSF_SG_NS4_17integral_constantINS4_4UMMA5MajorELSR_0EEESS_NSP_INSQ_7ScaleInELST_0EEESU_EEEEEENS4_6LayoutINS5_IJSC_SC_SC_EEENS5_IJNSA_ILi0EEESZ_SZ_EEEEENS5_IJNS4_10UnderscoreES12_S12_EEEEENS4_13SM90_TMA_LOADENS4_14ComposedLayoutINS4_7SwizzleILi3ELi4ELi3EEENS4_18smem_ptr_flag_bitsILi8EEENSX_INS5_IJNSA_ILi8EEESH_EEENS5_IJSH_SC_EEEEEEEvNS4_8identityENS4_23SM90_TMA_LOAD_MULTICASTES1F_vS1G_EENS_8epilogue10collective18CollectiveEpilogueINS1J_23Sm100TmaWarpSpecializedILi4ELi2ELi32ELb0ELb0EEEJSI_NS5_IJNSX_ISF_SC_EES1O_EEESJ_SK_SJ_SK_NS1J_6fusion15FusionCallbacksIS1N_NS1Q_17LinearCombinationISJ_fSJ_fLNS_15FloatRoundStyleE2EEESI_S1P_JEEENS4_5SM1004TMEM4LOAD26SM100_TMEM_LOAD_16dp32b32xES15_NS16_INS17_ILi2ELi4ELi3EEES1A_NSX_INS5_IJS1B_SF_EEENS5_IJSF_SC_EEEEEEENS4_39AutoVectorizingCopyWithAssumedAlignmentILi128EEENS4_14SM90_TMA_STOREES24_S26_S26_EEEvvEEEEvNT_6ParamsE --------------------------
	.section	.nv.constant0._ZN7cutlass13device_kernelINS_4gemm6kernel13GemmUniversalIN4cute5tupleIJiiiiEEENS1_10collective13CollectiveMmaINS1_35MainloopSm100TmaUmmaWarpSpecializedILi4ELi2ELi4ENS5_IJNS4_1CILi2EEENSA_ILi1EEESC_EEEEENS5_IJNSA_ILi64EEENSA_ILi256EEENSA_ILi128EEEEEENS_12float_e4m3_tENS5_IJlSC_lEEESJ_SK_NS4_8TiledMMAINS4_8MMA_AtomIJNS4_10MMA_TraitsINS4_19SM100_MMA_F8F6F4_SSEJSJ_SJ_fSF_SG_NS4_17integral_constantINS4_4UMMA5MajorELSR_0EEESS_NSP_INSQ_7ScaleInELST_0EEESU_EEEEEENS4_6LayoutINS5_IJSC_SC_SC_EEENS5_IJNSA_ILi0EEESZ_SZ_EEEEENS5_IJNS4_10UnderscoreES12_S12_EEEEENS4_13SM90_TMA_LOADENS4_14ComposedLayoutINS4_7SwizzleILi3ELi4ELi3EEENS4_18smem_ptr_flag_bitsILi8EEENSX_INS5_IJNSA_ILi8EEESH_EEENS5_IJSH_SC_EEEEEEEvNS4_8identityENS4_23SM90_TMA_LOAD_MULTICASTES1F_vS1G_EENS_8epilogue10collective18CollectiveEpilogueINS1J_23Sm100TmaWarpSpecializedILi4ELi2ELi32ELb0ELb0EEEJSI_NS5_IJNSX_ISF_SC_EES1O_EEESJ_SK_SJ_SK_NS1J_6fusion15FusionCallbacksIS1N_NS1Q_17LinearCombinationISJ_fSJ_fLNS_15FloatRoundStyleE2EEESI_S1P_JEEENS4_5SM1004TMEM4LOAD26SM100_TMEM_LOAD_16dp32b32xES15_NS16_INS17_ILi2ELi4ELi3EEES1A_NSX_INS5_IJS1B_SF_EEENS5_IJSF_SC_EEEEEEENS4_39AutoVectorizingCopyWithAssumedAlignmentILi128EEENS4_14SM90_TMA_STOREES24_S26_S26_EEEvvEEEEvNT_6ParamsE,"a",@progbits
	.sectionflags	@""
	.align	4
.nv.constant0._ZN7cutlass13device_kernelINS_4gemm6kernel13GemmUniversalIN4cute5tupleIJiiiiEEENS1_10collective13CollectiveMmaINS1_35MainloopSm100TmaUmmaWarpSpecializedILi4ELi2ELi4ENS5_IJNS4_1CILi2EEENSA_ILi1EEESC_EEEEENS5_IJNSA_ILi64EEENSA_ILi256EEENSA_ILi128EEEEEENS_12float_e4m3_tENS5_IJlSC_lEEESJ_SK_NS4_8TiledMMAINS4_8MMA_AtomIJNS4_10MMA_TraitsINS4_19SM100_MMA_F8F6F4_SSEJSJ_SJ_fSF_SG_NS4_17integral_constantINS4_4UMMA5MajorELSR_0EEESS_NSP_INSQ_7ScaleInELST_0EEESU_EEEEEENS4_6LayoutINS5_IJSC_SC_SC_EEENS5_IJNSA_ILi0EEESZ_SZ_EEEEENS5_IJNS4_10UnderscoreES12_S12_EEEEENS4_13SM90_TMA_LOADENS4_14ComposedLayoutINS4_7SwizzleILi3ELi4ELi3EEENS4_18smem_ptr_flag_bitsILi8EEENSX_INS5_IJNSA_ILi8EEESH_EEENS5_IJSH_SC_EEEEEEEvNS4_8identityENS4_23SM90_TMA_LOAD_MULTICASTES1F_vS1G_EENS_8epilogue10collective18CollectiveEpilogueINS1J_23Sm100TmaWarpSpecializedILi4ELi2ELi32ELb0ELb0EEEJSI_NS5_IJNSX_ISF_SC_EES1O_EEESJ_SK_SJ_SK_NS1J_6fusion15FusionCallbacksIS1N_NS1Q_17LinearCombinationISJ_fSJ_fLNS_15FloatRoundStyleE2EEESI_S1P_JEEENS4_5SM1004TMEM4LOAD26SM100_TMEM_LOAD_16dp32b32xES15_NS16_INS17_ILi2ELi4ELi3EEES1A_NSX_INS5_IJS1B_SF_EEENS5_IJSF_SC_EEEEEEENS4_39AutoVectorizingCopyWithAssumedAlignmentILi128EEENS4_14SM90_TMA_STOREES24_S26_S26_EEEvvEEEEvNT_6ParamsE:
	.zero		2944


//--------------------- SYMBOLS --------------------------

	.type		.nv.reservedSmem.offset0,@object
	.size		.nv.reservedSmem.offset0,0x4
	.type		.nv.reservedSmem.cap,@object
	.size		.nv.reservedSmem.cap,0x4
	.type		__assertfail,@function
